def attn_fwd(
    Q,
    K,
    V,
    Out,
    Lse,
    sm_scale,
    stride_qz,
    stride_qh,
    stride_qm,
    stride_qk,
    stride_kz,
    stride_kh,
    stride_kn,
    stride_kk,
    stride_vz,
    stride_vh,
    stride_vn,
    stride_vk,
    stride_oz,
    stride_oh,
    stride_om,
    stride_ok,
    seqlen_q,
    seqlen_k,
    BLOCK_M: tl.constexpr,
    BLOCK_N: tl.constexpr,
    HEAD_DIM: tl.constexpr,
    CAUSAL: tl.constexpr,
):
    start_m = tl.program_id(0)
    off_hz = tl.program_id(1)
    q_off = off_hz * stride_qh
    k_off = off_hz * stride_kh
    v_off = off_hz * stride_vh
    offs_m = start_m * BLOCK_M + tl.arange(0, BLOCK_M)
    offs_d = tl.arange(0, HEAD_DIM)
    offs_n = tl.arange(0, BLOCK_N)
    q_ptrs = Q + q_off + offs_m[:, None] * stride_qm + offs_d[None, :] * stride_qk
    k_ptrs = K + k_off + offs_d[:, None] * stride_kk + offs_n[None, :] * stride_kn
    v_ptrs = V + v_off + offs_n[:, None] * stride_vn + offs_d[None, :] * stride_vk
    m_i = tl.full([BLOCK_M], float("-inf"), dtype=tl.float32)
    l_i = tl.zeros([BLOCK_M], dtype=tl.float32) + 1.0
    acc = tl.zeros([BLOCK_M, HEAD_DIM], dtype=tl.float32)
    q = tl.load(q_ptrs)
    acc, l_i, m_i = _attn_fwd_inner(
        acc,
        l_i,
        m_i,
        q,
        k_ptrs,
        v_ptrs,
        sm_scale,
        stride_kn,
        stride_vn,
        start_m,
        seqlen_k,
        BLOCK_M,
        BLOCK_N,
        HEAD_DIM,
        CAUSAL,
    )
    acc = acc / l_i[:, None]
    lse = m_i + tl.math.log2(l_i) / 1.4426950408889634
    o_ptrs = (
        Out
        + off_hz * stride_oh
        + offs_m[:, None] * stride_om
        + offs_d[None, :] * stride_ok
    )
    tl.store(o_ptrs, acc.to(Out.dtype.element_ty))
    tl.store(Lse + off_hz * seqlen_q + offs_m, lse)

# config = {"BLOCK_M": 128, "BLOCK_N": 64, "HEAD_DIM": 32, "arch": "sm_90", "causal": false, "dtype": "bf16", "num_stages": 2, "num_warps": 8}
# arch = sm_90


// ===== COMPILED SASS (sm_90a) =====

	.target	sm_90a

	.elftype	@"ET_EXEC"


//--------------------- .note.nv.tkinfo           --------------------------
	.section	.note.nv.tkinfo,"",@"SHT_NOTE"
	.sectionflags	@"SHF_NOTE_NV_TKINFO"
	.tkinfo
        /*0018*/ 	.word	0x00000002
        /*0030*/ 	.string	""
        /*0030*/ 	.string	"ptxas"
        /*0030*/ 	.string	"Cuda compilation tools, release 13.0, V13.0.88"
        /*0030*/ 	.string	"Build cuda_13.0.r13.0/compiler.36424714_0"
        /*0030*/ 	.string	"-v  -suppress-debug-info  -lineinfo  -arch sm_90a "



//--------------------- .note.nv.cuinfo           --------------------------
	.section	.note.nv.cuinfo,"",@"SHT_NOTE"
	.sectionflags	@"SHF_NOTE_NV_CUINFO"
        /*0018*/ 	.short	0x0002
        /*001a*/ 	.short	0x005a
        /*001c*/ 	.short	0x0082
	.zero		2


//--------------------- .nv.info                  --------------------------
	.section	.nv.info,"",@"SHT_CUDA_INFO"
	.align	4


	//----- nvinfo : EIATTR_REGCOUNT
	.align		4
        /*0000*/ 	.byte	0x04, 0x2f
        /*0002*/ 	.short	(.L_2 - .L_1)
	.align		4
.L_1:
        /*0004*/ 	.word	index@(attn_fwd)
        /*0008*/ 	.word	0x00000080


	//----- nvinfo : EIATTR_FRAME_SIZE
	.align		4
.L_2:
        /*000c*/ 	.byte	0x04, 0x11
        /*000e*/ 	.short	(.L_4 - .L_3)
	.align		4
.L_3:
        /*0010*/ 	.word	index@(attn_fwd)
        /*0014*/ 	.word	0x00000000


	//----- nvinfo : EIATTR_MIN_STACK_SIZE
	.align		4
.L_4:
        /*0018*/ 	.byte	0x04, 0x12
        /*001a*/ 	.short	(.L_6 - .L_5)
	.align		4
.L_5:
        /*001c*/ 	.word	index@(attn_fwd)
        /*0020*/ 	.word	0x00000000
.L_6:


//--------------------- .nv.compat                --------------------------
	.section	.nv.compat,"",@"SHT_CUDA_COMPAT_INFO"
	.align	4
        /*0000*/ 	.byte	0x02, 0x09, 0x01, 0x00, 0x02, 0x02, 0x04, 0x00, 0x02, 0x05, 0x05, 0x00, 0x03, 0x07, 0x01, 0x01
        /*0010*/ 	.byte	0x02, 0x03, 0x00, 0x00, 0x02, 0x06, 0x01, 0x00, 0x04, 0x0b, 0x08, 0x00, 0x00, 0x00, 0x00, 0x00
        /*0020*/ 	.byte	0x00, 0x00, 0x00, 0x00


//--------------------- .nv.info.attn_fwd         --------------------------
	.section	.nv.info.attn_fwd,"",@"SHT_CUDA_INFO"
	.sectionflags	@""
	.align	4


	//----- nvinfo : EIATTR_CUDA_API_VERSION
	.align		4
        /*0000*/ 	.byte	0x04, 0x37
        /*0002*/ 	.short	(.L_8 - .L_7)
.L_7:
        /*0004*/ 	.word	0x00000082


	//----- nvinfo : EIATTR_KPARAM_INFO
	.align		4
.L_8:
        /*0008*/ 	.byte	0x04, 0x17
        /*000a*/ 	.short	(.L_10 - .L_9)
.L_9:
        /*000c*/ 	.word	0x00000000
        /*0010*/ 	.short	0x0019
        /*0012*/ 	.short	0x0080
        /*0014*/ 	.byte	0x00, 0xf4, 0x21, 0x00


	//----- nvinfo : EIATTR_KPARAM_INFO
	.align		4
.L_10:
        /*0018*/ 	.byte	0x04, 0x17
        /*001a*/ 	.short	(.L_12 - .L_11)
.L_11:
        /*001c*/ 	.word	0x00000000
        /*0020*/ 	.short	0x0018
        /*0022*/ 	.short	0x0078
        /*0024*/ 	.byte	0x00, 0xf4, 0x21, 0x00


	//----- nvinfo : EIATTR_KPARAM_INFO
	.align		4
.L_12:
        /*0028*/ 	.byte	0x04, 0x17
        /*002a*/ 	.short	(.L_14 - .L_13)
.L_13:
        /*002c*/ 	.word	0x00000000
        /*0030*/ 	.short	0x0017
        /*0032*/ 	.short	0x0070
        /*0034*/ 	.byte	0x00, 0xf0, 0x11, 0x00


	//----- nvinfo : EIATTR_KPARAM_INFO
	.align		4
.L_14:
        /*0038*/ 	.byte	0x04, 0x17
        /*003a*/ 	.short	(.L_16 - .L_15)
.L_15:
        /*003c*/ 	.word	0x00000000
        /*0040*/ 	.short	0x0016
        /*0042*/ 	.short	0x006c
        /*0044*/ 	.byte	0x00, 0xf0, 0x11, 0x00


	//----- nvinfo : EIATTR_KPARAM_INFO
	.align		4
.L_16:
        /*0048*/ 	.byte	0x04, 0x17
        /*004a*/ 	.short	(.L_18 - .L_17)
.L_17:
        /*004c*/ 	.word	0x00000000
        /*0050*/ 	.short	0x0015
        /*0052*/ 	.short	0x0068
        /*0054*/ 	.byte	0x00, 0xf0, 0x11, 0x00


	//----- nvinfo : EIATTR_KPARAM_INFO
	.align		4
.L_18:
        /*0058*/ 	.byte	0x04, 0x17
        /*005a*/ 	.short	(.L_20 - .L_19)
.L_19:
        /*005c*/ 	.word	0x00000000
        /*0060*/ 	.short	0x0014
        /*0062*/ 	.short	0x0064
        /*0064*/ 	.byte	0x00, 0xf0, 0x11, 0x00


	//----- nvinfo : EIATTR_KPARAM_INFO
	.align		4
.L_20:
        /*0068*/ 	.byte	0x04, 0x17
        /*006a*/ 	.short	(.L_22 - .L_21)
.L_21:
        /*006c*/ 	.word	0x00000000
        /*0070*/ 	.short	0x0013
        /*0072*/ 	.short	0x0060
        /*0074*/ 	.byte	0x00, 0xf0, 0x11, 0x00


	//----- nvinfo : EIATTR_KPARAM_INFO
	.align		4
.L_22:
        /*0078*/ 	.byte	0x04, 0x17
        /*007a*/ 	.short	(.L_24 - .L_23)
.L_23:
        /*007c*/ 	.word	0x00000000
        /*0080*/ 	.short	0x0012
        /*0082*/ 	.short	0x005c
        /*0084*/ 	.byte	0x00, 0xf0, 0x11, 0x00


	//----- nvinfo : EIATTR_KPARAM_INFO
	.align		4
.L_24:
        /*0088*/ 	.byte	0x04, 0x17
        /*008a*/ 	.short	(.L_26 - .L_25)
.L_25:
        /*008c*/ 	.word	0x00000000
        /*0090*/ 	.short	0x0011
        /*0092*/ 	.short	0x0058
        /*0094*/ 	.byte	0x00, 0xf0, 0x11, 0x00


	//----- nvinfo : EIATTR_KPARAM_INFO
	.align		4
.L_26:
        /*0098*/ 	.byte	0x04, 0x17
        /*009a*/ 	.short	(.L_28 - .L_27)
.L_27:
        /*009c*/ 	.word	0x00000000
        /*00a0*/ 	.short	0x0010
        /*00a2*/ 	.short	0x0054
        /*00a4*/ 	.byte	0x00, 0xf0, 0x11, 0x00


	//----- nvinfo : EIATTR_KPARAM_INFO
	.align		4
.L_28:
        /*00a8*/ 	.byte	0x04, 0x17
        /*00aa*/ 	.short	(.L_30 - .L_29)
.L_29:
        /*00ac*/ 	.word	0x00000000
        /*00b0*/ 	.short	0x000f
        /*00b2*/ 	.short	0x0050
        /*00b4*/ 	.byte	0x00, 0xf0, 0x11, 0x00


	//----- nvinfo : EIATTR_KPARAM_INFO
	.align		4
.L_30:
        /*00b8*/ 	.byte	0x04, 0x17
        /*00ba*/ 	.short	(.L_32 - .L_31)
.L_31:
        /*00bc*/ 	.word	0x00000000
        /*00c0*/ 	.short	0x000e
        /*00c2*/ 	.short	0x004c
        /*00c4*/ 	.byte	0x00, 0xf0, 0x11, 0x00


	//----- nvinfo : EIATTR_KPARAM_INFO
	.align		4
.L_32:
        /*00c8*/ 	.byte	0x04, 0x17
        /*00ca*/ 	.short	(.L_34 - .L_33)
.L_33:
        /*00cc*/ 	.word	0x00000000
        /*00d0*/ 	.short	0x000d
        /*00d2*/ 	.short	0x0048
        /*00d4*/ 	.byte	0x00, 0xf0, 0x11, 0x00


	//----- nvinfo : EIATTR_KPARAM_INFO
	.align		4
.L_34:
        /*00d8*/ 	.byte	0x04, 0x17
        /*00da*/ 	.short	(.L_36 - .L_35)
.L_35:
        /*00dc*/ 	.word	0x00000000
        /*00e0*/ 	.short	0x000c
        /*00e2*/ 	.short	0x0044
        /*00e4*/ 	.byte	0x00, 0xf0, 0x11, 0x00


	//----- nvinfo : EIATTR_KPARAM_INFO
	.align		4
.L_36:
        /*00e8*/ 	.byte	0x04, 0x17
        /*00ea*/ 	.short	(.L_38 - .L_37)
.L_37:
        /*00ec*/ 	.word	0x00000000
        /*00f0*/ 	.short	0x000b
        /*00f2*/ 	.short	0x0040
        /*00f4*/ 	.byte	0x00, 0xf0, 0x11, 0x00


	//----- nvinfo : EIATTR_KPARAM_INFO
	.align		4
.L_38:
        /*00f8*/ 	.byte	0x04, 0x17
        /*00fa*/ 	.short	(.L_40 - .L_39)
.L_39:
        /*00fc*/ 	.word	0x00000000
        /*0100*/ 	.short	0x000a
        /*0102*/ 	.short	0x003c
        /*0104*/ 	.byte	0x00, 0xf0, 0x11, 0x00


	//----- nvinfo : EIATTR_KPARAM_INFO
	.align		4
.L_40:
        /*0108*/ 	.byte	0x04, 0x17
        /*010a*/ 	.short	(.L_42 - .L_41)
.L_41:
        /*010c*/ 	.word	0x00000000
        /*0110*/ 	.short	0x0009
        /*0112*/ 	.short	0x0038
        /*0114*/ 	.byte	0x00, 0xf0, 0x11, 0x00


	//----- nvinfo : EIATTR_KPARAM_INFO
	.align		4
.L_42:
        /*0118*/ 	.byte	0x04, 0x17
        /*011a*/ 	.short	(.L_44 - .L_43)
.L_43:
        /*011c*/ 	.word	0x00000000
        /*0120*/ 	.short	0x0008
        /*0122*/ 	.short	0x0034
        /*0124*/ 	.byte	0x00, 0xf0, 0x11, 0x00


	//----- nvinfo : EIATTR_KPARAM_INFO
	.align		4
.L_44:
        /*0128*/ 	.byte	0x04, 0x17
        /*012a*/ 	.short	(.L_46 - .L_45)
.L_45:
        /*012c*/ 	.word	0x00000000
        /*0130*/ 	.short	0x0007
        /*0132*/ 	.short	0x0030
        /*0134*/ 	.byte	0x00, 0xf0, 0x11, 0x00


	//----- nvinfo : EIATTR_KPARAM_INFO
	.align		4
.L_46:
        /*0138*/ 	.byte	0x04, 0x17
        /*013a*/ 	.short	(.L_48 - .L_47)
.L_47:
        /*013c*/ 	.word	0x00000000
        /*0140*/ 	.short	0x0006
        /*0142*/ 	.short	0x002c
        /*0144*/ 	.byte	0x00, 0xf0, 0x11, 0x00


	//----- nvinfo : EIATTR_KPARAM_INFO
	.align		4
.L_48:
        /*0148*/ 	.byte	0x04, 0x17
        /*014a*/ 	.short	(.L_50 - .L_49)
.L_49:
        /*014c*/ 	.word	0x00000000
        /*0150*/ 	.short	0x0005
        /*0152*/ 	.short	0x0028
        /*0154*/ 	.byte	0x00, 0xf0, 0x11, 0x00


	//----- nvinfo : EIATTR_KPARAM_INFO
	.align		4
.L_50:
        /*0158*/ 	.byte	0x04, 0x17
        /*015a*/ 	.short	(.L_52 - .L_51)
.L_51:
        /*015c*/ 	.word	0x00000000
        /*0160*/ 	.short	0x0004
        /*0162*/ 	.short	0x0020
        /*0164*/ 	.byte	0x00, 0xf4, 0x21, 0x00


	//----- nvinfo : EIATTR_KPARAM_INFO
	.align		4
.L_52:
        /*0168*/ 	.byte	0x04, 0x17
        /*016a*/ 	.short	(.L_54 - .L_53)
.L_53:
        /*016c*/ 	.word	0x00000000
        /*0170*/ 	.short	0x0003
        /*0172*/ 	.short	0x0018
        /*0174*/ 	.byte	0x00, 0xf4, 0x21, 0x00


	//----- nvinfo : EIATTR_KPARAM_INFO
	.align		4
.L_54:
        /*0178*/ 	.byte	0x04, 0x17
        /*017a*/ 	.short	(.L_56 - .L_55)
.L_55:
        /*017c*/ 	.word	0x00000000
        /*0180*/ 	.short	0x0002
        /*0182*/ 	.short	0x0010
        /*0184*/ 	.byte	0x00, 0xf4, 0x21, 0x00


	//----- nvinfo : EIATTR_KPARAM_INFO
	.align		4
.L_56:
        /*0188*/ 	.byte	0x04, 0x17
        /*018a*/ 	.short	(.L_58 - .L_57)
.L_57:
        /*018c*/ 	.word	0x00000000
        /*0190*/ 	.short	0x0001
        /*0192*/ 	.short	0x0008
        /*0194*/ 	.byte	0x00, 0xf4, 0x21, 0x00


	//----- nvinfo : EIATTR_KPARAM_INFO
	.align		4
.L_58:
        /*0198*/ 	.byte	0x04, 0x17
        /*019a*/ 	.short	(.L_60 - .L_59)
.L_59:
        /*019c*/ 	.word	0x00000000
        /*01a0*/ 	.short	0x0000
        /*01a2*/ 	.short	0x0000
        /*01a4*/ 	.byte	0x00, 0xf4, 0x21, 0x00


	//----- nvinfo : EIATTR_SPARSE_MMA_MASK
	.align		4
.L_60:
        /*01a8*/ 	.byte	0x03, 0x50
        /*01aa*/ 	.short	0x0000


	//----- nvinfo : EIATTR_MAXREG_COUNT
	.align		4
        /*01ac*/ 	.byte	0x03, 0x1b
        /*01ae*/ 	.short	0x00ff


	//----- nvinfo : EIATTR_NUM_BARRIERS
	.align		4
        /*01b0*/ 	.byte	0x02, 0x4c
        /*01b2*/ 	.byte	0x01
	.zero		1


	//----- nvinfo : EIATTR_MERCURY_ISA_VERSION
	.align		4
        /*01b4*/ 	.byte	0x03, 0x5f
        /*01b6*/ 	.short	0x0101


	//----- nvinfo : EIATTR_COOP_GROUP_MASK_REGIDS
	.align		4
        /*01b8*/ 	.byte	0x04, 0x29
        /*01ba*/ 	.short	(.L_62 - .L_61)


	//   ....[0]....
.L_61:
        /*01bc*/ 	.word	0xffffffff


	//   ....[1]....
        /*01c0*/ 	.word	0xffffffff


	//   ....[2]....
        /*01c4*/ 	.word	0xffffffff


	//   ....[3]....
        /*01c8*/ 	.word	0xffffffff


	//   ....[4]....
        /*01cc*/ 	.word	0xffffffff


	//   ....[5]....
        /*01d0*/ 	.word	0xffffffff


	//   ....[6]....
        /*01d4*/ 	.word	0xffffffff


	//   ....[7]....
        /*01d8*/ 	.word	0xffffffff


	//----- nvinfo : EIATTR_COOP_GROUP_INSTR_OFFSETS
	.align		4
.L_62:
        /*01dc*/ 	.byte	0x04, 0x28
        /*01de*/ 	.short	(.L_64 - .L_63)


	//   ....[0]....
.L_63:
        /*01e0*/ 	.word	0x000014e0


	//   ....[1]....
        /*01e4*/ 	.word	0x00001530


	//   ....[2]....
        /*01e8*/ 	.word	0x00001770


	//   ....[3]....
        /*01ec*/ 	.word	0x00001790


	//   ....[4]....
        /*01f0*/ 	.word	0x000022c0


	//   ....[5]....
        /*01f4*/ 	.word	0x000022d0


	//   ....[6]....
        /*01f8*/ 	.word	0x00002310


	//   ....[7]....
        /*01fc*/ 	.word	0x00002320


	//----- nvinfo : EIATTR_EXIT_INSTR_OFFSETS
	.align		4
.L_64:
        /*0200*/ 	.byte	0x04, 0x1c
        /*0202*/ 	.short	(.L_66 - .L_65)


	//   ....[0]....
.L_65:
        /*0204*/ 	.word	0x00003460


	//   ....[1]....
        /*0208*/ 	.word	0x00003490


	//----- nvinfo : EIATTR_REQNTID
	.align		4
.L_66:
        /*020c*/ 	.byte	0x04, 0x10
        /*020e*/ 	.short	(.L_68 - .L_67)
.L_67:
        /*0210*/ 	.word	0x00000100
        /*0214*/ 	.word	0x00000001
        /*0218*/ 	.word	0x00000001


	//----- nvinfo : EIATTR_CBANK_PARAM_SIZE
	.align		4
.L_68:
        /*021c*/ 	.byte	0x03, 0x19
        /*021e*/ 	.short	0x0088


	//----- nvinfo : EIATTR_PARAM_CBANK
	.align		4
        /*0220*/ 	.byte	0x04, 0x0a
        /*0222*/ 	.short	(.L_70 - .L_69)
	.align		4
.L_69:
        /*0224*/ 	.word	index@(.nv.constant0.attn_fwd)
        /*0228*/ 	.short	0x0210
        /*022a*/ 	.short	0x0088


	//----- nvinfo : EIATTR_SW_WAR
	.align		4
.L_70:
        /*022c*/ 	.byte	0x04, 0x36
        /*022e*/ 	.short	(.L_72 - .L_71)
.L_71:
        /*0230*/ 	.word	0x00000008
.L_72:


//--------------------- .nv.callgraph             --------------------------
	.section	.nv.callgraph,"",@"SHT_CUDA_CALLGRAPH"
	.align	4
	.sectionentsize	8
	.align		4
        /*0000*/ 	.word	0x00000000
	.align		4
        /*0004*/ 	.word	0xffffffff
	.align		4
        /*0008*/ 	.word	0x00000000
	.align		4
        /*000c*/ 	.word	0xfffffffe
	.align		4
        /*0010*/ 	.word	0x00000000
	.align		4
        /*0014*/ 	.word	0xfffffffd
	.align		4
        /*0018*/ 	.word	0x00000000
	.align		4
        /*001c*/ 	.word	0xfffffffc


//--------------------- .nv.constant4             --------------------------
	.section	.nv.constant4,"a",@progbits
	.align	8
	.align		8
.nv.constant4:
        /*0000*/ 	.dword	_$_str


//--------------------- .text.attn_fwd            --------------------------
	.section	.text.attn_fwd,"ax",@progbits
	.align	128
        .global         attn_fwd
        .type           attn_fwd,@function
        .size           attn_fwd,(.L_x_3 - attn_fwd)
        .other          attn_fwd,@"STO_CUDA_ENTRY STV_DEFAULT"
attn_fwd:
.text.attn_fwd:
[----:B------:R-:W-:Y:S01]  /*0000*/  LDC R1, c[0x0][0x28] ;  /* 0x00000a00ff017b82 */ /* 0x000fe20000000800 */
[----:B------:R-:W0:Y:S07]  /*0010*/  S2R R0, SR_TID.X ;  /* 0x0000000000007919 */ /* 0x000e2e0000002100 */
[----:B------:R-:W1:Y:S01]  /*0020*/  LDC R32, c[0x0][0x248] ;  /* 0x00009200ff207b82 */ /* 0x000e620000000800 */
[----:B------:R-:W-:Y:S01]  /*0030*/  ULDC.64 UR6, c[0x0][0x240] ;  /* 0x0000900000067ab9 */ /* 0x000fe20000000a00 */
[----:B------:R-:W-:Y:S01]  /*0040*/  ULDC.64 UR16, c[0x0][0x208] ;  /* 0x0000820000107ab9 */ /* 0x000fe20000000a00 */
[----:B------:R-:W2:Y:S05]  /*0050*/  S2R R3, SR_CTAID.X ;  /* 0x0000000000037919 */ /* 0x000eaa0000002500 */
[----:B------:R-:W3:Y:S08]  /*0060*/  S2UR UR5, SR_CTAID.Y ;  /* 0x00000000000579c3 */ /* 0x000ef00000002600 */
[----:B------:R-:W4:Y:S08]  /*0070*/  LDC.64 R28, c[0x0][0x210] ;  /* 0x00008400ff1c7b82 */ /* 0x000f300000000a00 */
[----:B------:R-:W5:Y:S01]  /*0080*/  S2UR UR14, SR_CgaCtaId ;  /* 0x00000000000e79c3 */ /* 0x000f620000008800 */
[----:B0-----:R-:W-:Y:S01]  /*0090*/  SHF.R.U32.HI R4, RZ, 0x7, R0 ;  /* 0x00000007ff047819 */ /* 0x001fe20000011600 */
[----:B---3--:R-:W-:Y:S01]  /*00a0*/  UIMAD UR6, UR5, UR6, URZ ;  /* 0x00000006050672a4 */ /* 0x008fe2000f8e023f */
[----:B------:R-:W-:-:S05]  /*00b0*/  LOP3.LUT R86, R0, 0x7f, RZ, 0xc0, !PT ;  /* 0x0000007f00567812 */ /* 0x000fca00078ec0ff */
[----:B------:R-:W0:Y:S01]  /*00c0*/  LDC R87, c[0x0][0x280] ;  /* 0x0000a000ff577b82 */ /* 0x000e220000000800 */
[----:B------:R-:W-:Y:S01]  /*00d0*/  SGXT.U32 R4, R4, 0x1 ;  /* 0x000000010404781a */ /* 0x000fe20000000000 */
[----:B------:R-:W-:Y:S01]  /*00e0*/  USHF.L.U32 UR4, UR6, 0x1, URZ ;  /* 0x0000000106047899 */ /* 0x000fe2000800063f */
[----:B--2---:R-:W-:-:S03]  /*00f0*/  LEA R86, R3, R86, 0x7 ;  /* 0x0000005603567211 */ /* 0x004fc600078e38ff */
[----:B-1----:R-:W-:Y:S02]  /*0100*/  IMAD R5, R4, R32, RZ ;  /* 0x0000002004057224 */ /* 0x002fe400078e02ff */
[----:B------:R-:W-:Y:S01]  /*0110*/  IMAD R2, R86, UR7, RZ ;  /* 0x0000000756027c24 */ /* 0x000fe2000f8e02ff */
[----:B------:R-:W-:Y:S02]  /*0120*/  UIMAD.WIDE UR6, UR6, 0x2, URZ ;  /* 0x00000002060678a5 */ /* 0x000fe4000f8e023f */
[----:B------:R-:W-:Y:S01]  /*0130*/  LEA R7, R32, R5, 0x1 ;  /* 0x0000000520077211 */ /* 0x000fe200078e08ff */
[C---:B------:R-:W-:Y:S02]  /*0140*/  IMAD.SHL.U32 R3, R2.reuse, 0x2, RZ ;  /* 0x0000000202037824 */ /* 0x040fe400078e00ff */
[----:B------:R-:W-:-:S03]  /*0150*/  IMAD.HI R2, R2, 0x2, RZ ;  /* 0x0000000202027827 */ /* 0x000fc600078e02ff */
[----:B----4-:R-:W-:Y:S01]  /*0160*/  IADD3 R28, P0, P1, R3, UR4, R28 ;  /* 0x00000004031c7c10 */ /* 0x010fe2000f91e01c */
[----:B------:R-:W-:-:S03]  /*0170*/  IMAD R8, R32, 0x2, R7 ;  /* 0x0000000220087824 */ /* 0x000fc600078e0207 */
[----:B------:R-:W-:Y:S02]  /*0180*/  IADD3.X R30, R2, UR7, R29, P0, P1 ;  /* 0x00000007021e7c10 */ /* 0x000fe400087e241d */
[C---:B------:R-:W-:Y:S02]  /*0190*/  LEA R9, R32.reuse, R8, 0x1 ;  /* 0x0000000820097211 */ /* 0x040fe400078e08ff */
[-C--:B------:R-:W-:Y:S02]  /*01a0*/  LEA R2, P0, R5, R28.reuse, 0x1 ;  /* 0x0000001c05027211 */ /* 0x080fe400078008ff */
[----:B------:R-:W-:Y:S01]  /*01b0*/  LEA R4, P1, R7, R28, 0x1 ;  /* 0x0000001c07047211 */ /* 0x000fe200078208ff */
[----:B------:R-:W-:Y:S01]  /*01c0*/  IMAD R11, R32, 0x2, R9 ;  /* 0x00000002200b7824 */ /* 0x000fe200078e0209 */
[----:B------:R-:W-:Y:S02]  /*01d0*/  LEA.HI.X.SX32 R3, R5, R30, 0x1, P0 ;  /* 0x0000001e05037211 */ /* 0x000fe400000f0eff */
[----:B------:R-:W-:-:S02]  /*01e0*/  LEA R6, P0, R8, R28, 0x1 ;  /* 0x0000001c08067211 */ /* 0x000fc400078008ff */
[----:B------:R-:W-:Y:S01]  /*01f0*/  LEA R12, R32, R11, 0x1 ;  /* 0x0000000b200c7211 */ /* 0x000fe200078e08ff */
[----:B------:R1:W2:Y:S01]  /*0200*/  LDG.E.U16 R18, desc[UR16][R2.64] ;  /* 0x0000001002127981 */ /* 0x0002a2000c1e1500 */
[-C--:B------:R-:W-:Y:S02]  /*0210*/  LEA.HI.X.SX32 R5, R7, R30.reuse, 0x1, P1 ;  /* 0x0000001e07057211 */ /* 0x080fe400008f0eff */
[----:B------:R-:W-:Y:S01]  /*0220*/  LEA.HI.X.SX32 R7, R8, R30, 0x1, P0 ;  /* 0x0000001e08077211 */ /* 0x000fe200000f0eff */
[----:B------:R-:W-:Y:S01]  /*0230*/  IMAD R13, R32, 0x2, R12 ;  /* 0x00000002200d7824 */ /* 0x000fe200078e020c */
[C---:B------:R-:W-:Y:S01]  /*0240*/  LEA R8, P0, R9.reuse, R28, 0x1 ;  /* 0x0000001c09087211 */ /* 0x040fe200078008ff */
[----:B------:R3:W4:Y:S03]  /*0250*/  LDG.E.U16 R19, desc[UR16][R4.64] ;  /* 0x0000001004137981 */ /* 0x000726000c1e1500 */
[----:B------:R-:W-:Y:S01]  /*0260*/  LEA.HI.X.SX32 R9, R9, R30, 0x1, P0 ;  /* 0x0000001e09097211 */ /* 0x000fe200000f0eff */
[----:B------:R5:W4:Y:S01]  /*0270*/  LDG.E.U16 R20, desc[UR16][R6.64] ;  /* 0x0000001006147981 */ /* 0x000b22000c1e1500 */
[----:B-1----:R-:W-:-:S02]  /*0280*/  LEA R2, P0, R12, R28, 0x1 ;  /* 0x0000001c0c027211 */ /* 0x002fc400078008ff */
[----:B------:R-:W-:Y:S01]  /*0290*/  LEA R14, R32, R13, 0x1 ;  /* 0x0000000d200e7211 */ /* 0x000fe200078e08ff */
[----:B------:R1:W4:Y:S01]  /*02a0*/  LDG.E.U16 R21, desc[UR16][R8.64] ;  /* 0x0000001008157981 */ /* 0x000322000c1e1500 */
[----:B------:R-:W-:Y:S02]  /*02b0*/  LEA.HI.X.SX32 R3, R12, R30, 0x1, P0 ;  /* 0x0000001e0c037211 */ /* 0x000fe400000f0eff */
[-C--:B---3--:R-:W-:Y:S01]  /*02c0*/  LEA R4, P0, R13, R28.reuse, 0x1 ;  /* 0x0000001c0d047211 */ /* 0x088fe200078008ff */
[C---:B------:R-:W-:Y:S01]  /*02d0*/  IMAD R12, R32.reuse, 0x2, R14 ;  /* 0x00000002200c7824 */ /* 0x040fe200078e020e */
[----:B------:R-:W-:Y:S01]  /*02e0*/  LEA R10, P1, R11, R28, 0x1 ;  /* 0x0000001c0b0a7211 */ /* 0x000fe200078208ff */
[----:B------:R-:W3:Y:S01]  /*02f0*/  LDG.E.U16 R23, desc[UR16][R2.64] ;  /* 0x0000001002177981 */ /* 0x000ee2000c1e1500 */
[----:B------:R-:W-:Y:S02]  /*0300*/  LEA.HI.X.SX32 R5, R13, R30, 0x1, P0 ;  /* 0x0000001e0d057211 */ /* 0x000fe400000f0eff */
[----:B------:R-:W-:-:S02]  /*0310*/  LEA R13, R32, R12, 0x1 ;  /* 0x0000000c200d7211 */ /* 0x000fc400078e08ff */
[----:B------:R-:W-:Y:S01]  /*0320*/  LEA.HI.X.SX32 R11, R11, R30, 0x1, P1 ;  /* 0x0000001e0b0b7211 */ /* 0x000fe200008f0eff */
[----:B------:R-:W3:Y:S02]  /*0330*/  LDG.E.U16 R24, desc[UR16][R4.64] ;  /* 0x0000001004187981 */ /* 0x000ee4000c1e1500 */
[----:B------:R-:W-:Y:S01]  /*0340*/  IMAD R16, R32, 0x2, R13 ;  /* 0x0000000220107824 */ /* 0x000fe200078e020d */
[----:B-----5:R-:W-:Y:S01]  /*0350*/  LEA R6, P0, R14, R28, 0x1 ;  /* 0x0000001c0e067211 */ /* 0x020fe200078008ff */
[----:B------:R5:W4:Y:S03]  /*0360*/  LDG.E.U16 R22, desc[UR16][R10.64] ;  /* 0x000000100a167981 */ /* 0x000b26000c1e1500 */
[----:B------:R-:W-:Y:S02]  /*0370*/  LEA R17, R32, R16, 0x1 ;  /* 0x0000001020117211 */ /* 0x000fe400078e08ff */
[----:B------:R-:W-:-:S02]  /*0380*/  LEA.HI.X.SX32 R7, R14, R30, 0x1, P0 ;  /* 0x0000001e0e077211 */ /* 0x000fc400000f0eff */
[-C--:B-1----:R-:W-:Y:S01]  /*0390*/  LEA R8, P1, R12, R28.reuse, 0x1 ;  /* 0x0000001c0c087211 */ /* 0x082fe200078208ff */
[----:B------:R-:W-:Y:S01]  /*03a0*/  IMAD R14, R32, 0x2, R17 ;  /* 0x00000002200e7824 */ /* 0x000fe200078e0211 */
[C---:B-----5:R-:W-:Y:S01]  /*03b0*/  LEA R10, P0, R13.reuse, R28, 0x1 ;  /* 0x0000001c0d0a7211 */ /* 0x060fe200078008ff */
[----:B------:R1:W5:Y:S01]  /*03c0*/  LDG.E.U16 R25, desc[UR16][R6.64] ;  /* 0x0000001006197981 */ /* 0x000362000c1e1500 */
[-C--:B------:R-:W-:Y:S02]  /*03d0*/  LEA.HI.X.SX32 R9, R12, R30.reuse, 0x1, P1 ;  /* 0x0000001e0c097211 */ /* 0x080fe400008f0eff */
[----:B------:R-:W-:Y:S02]  /*03e0*/  LEA.HI.X.SX32 R11, R13, R30, 0x1, P0 ;  /* 0x0000001e0d0b7211 */ /* 0x000fe400000f0eff */
[----:B------:R-:W-:Y:S01]  /*03f0*/  LEA R12, P0, R14, R28, 0x1 ;  /* 0x0000001c0e0c7211 */ /* 0x000fe200078008ff */
[----:B------:R0:W3:Y:S01]  /*0400*/  LDG.E.U16 R26, desc[UR16][R8.64] ;  /* 0x00000010081a7981 */ /* 0x0000e2000c1e1500 */
[----:B------:R-:W-:-:S02]  /*0410*/  LEA R3, R32, R14, 0x1 ;  /* 0x0000000e20037211 */ /* 0x000fc400078e08ff */
[----:B------:R-:W-:Y:S01]  /*0420*/  LEA.HI.X.SX32 R13, R14, R30, 0x1, P0 ;  /* 0x0000001e0e0d7211 */ /* 0x000fe200000f0eff */
[----:B------:R-:W5:Y:S01]  /*0430*/  LDG.E.U16 R11, desc[UR16][R10.64] ;  /* 0x000000100a0b7981 */ /* 0x000f62000c1e1500 */
[CC--:B------:R-:W-:Y:S01]  /*0440*/  LEA R14, P1, R3.reuse, R28.reuse, 0x1 ;  /* 0x0000001c030e7211 */ /* 0x0c0fe200078208ff */
[----:B------:R-:W-:Y:S01]  /*0450*/  IMAD R5, R32, 0x2, R3 ;  /* 0x0000000220057824 */ /* 0x000fe200078e0203 */
[C---:B------:R-:W-:Y:S02]  /*0460*/  LEA R2, P0, R16.reuse, R28, 0x1 ;  /* 0x0000001c10027211 */ /* 0x040fe400078008ff */
[-C--:B------:R-:W-:Y:S01]  /*0470*/  LEA.HI.X.SX32 R15, R3, R30.reuse, 0x1, P1 ;  /* 0x0000001e030f7211 */ /* 0x080fe200008f0eff */
[----:B------:R0:W5:Y:S01]  /*0480*/  LDG.E.U16 R13, desc[UR16][R12.64] ;  /* 0x000000100c0d7981 */ /* 0x000162000c1e1500 */
[----:B------:R-:W-:Y:S02]  /*0490*/  LEA.HI.X.SX32 R3, R16, R30, 0x1, P0 ;  /* 0x0000001e10037211 */ /* 0x000fe400000f0eff */
[----:B-1----:R-:W-:Y:S01]  /*04a0*/  LEA R6, P1, R5, R28, 0x1 ;  /* 0x0000001c05067211 */ /* 0x002fe200078208ff */
[----:B------:R1:W5:Y:S01]  /*04b0*/  LDG.E.U16 R14, desc[UR16][R14.64] ;  /* 0x000000100e0e7981 */ /* 0x000362000c1e1500 */
[----:B------:R-:W-:-:S02]  /*04c0*/  LEA R16, R32, R5, 0x1 ;  /* 0x0000000520107211 */ /* 0x000fc400078e08ff */
[----:B------:R-:W-:Y:S01]  /*04d0*/  LEA.HI.X.SX32 R7, R5, R30, 0x1, P1 ;  /* 0x0000001e05077211 */ /* 0x000fe200008f0eff */
[----:B------:R1:W5:Y:S01]  /*04e0*/  LDG.E.U16 R2, desc[UR16][R2.64] ;  /* 0x0000001002027981 */ /* 0x000362000c1e1500 */
[CC--:B------:R-:W-:Y:S02]  /*04f0*/  LEA R4, P0, R17.reuse, R28.reuse, 0x1 ;  /* 0x0000001c11047211 */ /* 0x0c0fe400078008ff */
[C---:B0-----:R-:W-:Y:S01]  /*0500*/  LEA R8, P1, R16.reuse, R28, 0x1 ;  /* 0x0000001c10087211 */ /* 0x041fe200078208ff */
[----:B------:R-:W5:Y:S01]  /*0510*/  LDG.E.U16 R6, desc[UR16][R6.64] ;  /* 0x0000001006067981 */ /* 0x000f62000c1e1500 */
[-C--:B------:R-:W-:Y:S02]  /*0520*/  LEA.HI.X.SX32 R5, R17, R30.reuse, 0x1, P0 ;  /* 0x0000001e11057211 */ /* 0x080fe400000f0eff */
[----:B------:R-:W-:-:S03]  /*0530*/  LEA.HI.X.SX32 R9, R16, R30, 0x1, P1 ;  /* 0x0000001e10097211 */ /* 0x000fc600008f0eff */
[----:B------:R0:W5:Y:S04]  /*0540*/  LDG.E.U16 R4, desc[UR16][R4.64] ;  /* 0x0000001004047981 */ /* 0x000168000c1e1500 */
[----:B------:R-:W5:Y:S01]  /*0550*/  LDG.E.U16 R8, desc[UR16][R8.64] ;  /* 0x0000001008087981 */ /* 0x000f62000c1e1500 */
[----:B------:R-:W-:Y:S02]  /*0560*/  LOP3.LUT R12, R0, 0x3f, RZ, 0xc0, !PT ;  /* 0x0000003f000c7812 */ /* 0x000fe400078ec0ff */
[----:B------:R-:W-:-:S03]  /*0570*/  SHF.R.S32.HI R10, RZ, 0x7, R0 ;  /* 0x00000007ff0a7819 */ /* 0x000fc60000011400 */
[----:B-1----:R-:W-:Y:S01]  /*0580*/  IMAD.SHL.U32 R15, R12, 0x2, RZ ;  /* 0x000000020c0f7824 */ /* 0x002fe200078e00ff */
[----:B------:R-:W-:Y:S01]  /*0590*/  SGXT R10, R10, 0x1 ;  /* 0x000000010a0a781a */ /* 0x000fe20000000200 */
[----:B------:R-:W-:Y:S01]  /*05a0*/  UMOV UR4, 0x400 ;  /* 0x0000040000047882 */ /* 0x000fe20000000000 */
[----:B------:R-:W-:Y:S02]  /*05b0*/  SHF.L.U32 R3, R0, 0x6, RZ ;  /* 0x0000000600037819 */ /* 0x000fe400000006ff */
[----:B------:R-:W-:Y:S01]  /*05c0*/  LOP3.LUT R10, R15, 0x90, R10, 0x78, !PT ;  /* 0x000000900f0a7812 */ /* 0x000fe200078e780a */
[----:B------:R-:W-:Y:S01]  /*05d0*/  ULEA UR14, UR14, UR4, 0x18 ;  /* 0x000000040e0e7291 */ /* 0x000fe2000f8ec03f */
[----:B------:R-:W-:Y:S02]  /*05e0*/  ISETP.GE.AND P0, PT, R87, 0x1, PT ;  /* 0x000000015700780c */ /* 0x000fe40003f06270 */
[----:B------:R-:W-:-:S04]  /*05f0*/  LOP3.LUT R3, R10, 0x1000, R3, 0xf8, !PT ;  /* 0x000010000a037812 */ /* 0x000fc800078ef803 */
[C---:B------:R-:W-:Y:S02]  /*0600*/  LOP3.LUT R10, R3.reuse, 0x20, RZ, 0x3c, !PT ;  /* 0x00000020030a7812 */ /* 0x040fe400078e3cff */
[C---:B0-----:R-:W-:Y:S02]  /*0610*/  LOP3.LUT R5, R3.reuse, 0x40, RZ, 0x3c, !PT ;  /* 0x0000004003057812 */ /* 0x041fe400078e3cff */
[----:B------:R-:W-:Y:S01]  /*0620*/  LOP3.LUT R7, R3, 0x60, RZ, 0x3c, !PT ;  /* 0x0000006003077812 */ /* 0x000fe200078e3cff */
[----:B------:R-:W-:Y:S01]  /*0630*/  IMAD.MOV.U32 R95, RZ, RZ, -0x800000 ;  /* 0xff800000ff5f7424 */ /* 0x000fe200078e00ff */
[----:B------:R-:W-:Y:S01]  /*0640*/  MOV R90, 0x3f800000 ;  /* 0x3f800000005a7802 */ /* 0x000fe20000000f00 */
[----:B------:R-:W-:Y:S01]  /*0650*/  IMAD.MOV.U32 R92, RZ, RZ, 0x3f800000 ;  /* 0x3f800000ff5c7424 */ /* 0x000fe200078e00ff */
[----:B------:R-:W-:Y:S02]  /*0660*/  MOV R52, 0xff800000 ;  /* 0xff80000000347802 */ /* 0x000fe40000000f00 */
[----:B------:R-:W-:-:S02]  /*0670*/  CS2R R56, SRZ ;  /* 0x0000000000387805 */ /* 0x000fc4000001ff00 */
[----:B------:R-:W-:Y:S02]  /*0680*/  CS2R R58, SRZ ;  /* 0x00000000003a7805 */ /* 0x000fe4000001ff00 */
[----:B------:R-:W-:Y:S02]  /*0690*/  CS2R R60, SRZ ;  /* 0x00000000003c7805 */ /* 0x000fe4000001ff00 */
[----:B------:R-:W-:Y:S02]  /*06a0*/  CS2R R62, SRZ ;  /* 0x00000000003e7805 */ /* 0x000fe4000001ff00 */
[----:B------:R-:W-:Y:S02]  /*06b0*/  CS2R R64, SRZ ;  /* 0x0000000000407805 */ /* 0x000fe4000001ff00 */
[----:B------:R-:W-:Y:S02]  /*06c0*/  CS2R R66, SRZ ;  /* 0x0000000000427805 */ /* 0x000fe4000001ff00 */
[----:B------:R-:W-:-:S02]  /*06d0*/  CS2R R68, SRZ ;  /* 0x0000000000447805 */ /* 0x000fc4000001ff00 */
[----:B------:R-:W-:Y:S01]  /*06e0*/  CS2R R70, SRZ ;  /* 0x0000000000467805 */ /* 0x000fe2000001ff00 */
[----:B--2---:R-:W-:Y:S04]  /*06f0*/  STS.U16 [R3+UR14], R18 ;  /* 0x0000001203007988 */ /* 0x004fe8000800040e */
[----:B----4-:R-:W-:Y:S04]  /*0700*/  STS.U16 [R3+UR14+0x400], R22 ;  /* 0x0004001603007988 */ /* 0x010fe8000800040e */
[----:B---3--:R-:W-:Y:S04]  /*0710*/  STS.U16 [R3+UR14+0x800], R26 ;  /* 0x0008001a03007988 */ /* 0x008fe8000800040e */
[----:B-----5:R-:W-:Y:S04]  /*0720*/  STS.U16 [R3+UR14+0xc00], R13 ;  /* 0x000c000d03007988 */ /* 0x020fe8000800040e */
[----:B------:R-:W-:Y:S04]  /*0730*/  STS.U16 [R10+UR14+0x100], R19 ;  /* 0x000100130a007988 */ /* 0x000fe8000800040e */
[----:B------:R-:W-:Y:S04]  /*0740*/  STS.U16 [R10+UR14+0x500], R23 ;  /* 0x000500170a007988 */ /* 0x000fe8000800040e */
[----:B------:R-:W-:Y:S04]  /*0750*/  STS.U16 [R10+UR14+0x900], R11 ;  /* 0x0009000b0a007988 */ /* 0x000fe8000800040e */
[----:B------:R-:W-:Y:S04]  /*0760*/  STS.U16 [R10+UR14+0xd00], R14 ;  /* 0x000d000e0a007988 */ /* 0x000fe8000800040e */
[----:B------:R-:W-:Y:S04]  /*0770*/  STS.U16 [R5+UR14+0x200], R20 ;  /* 0x0002001405007988 */ /* 0x000fe8000800040e */
[----:B------:R-:W-:Y:S04]  /*0780*/  STS.U16 [R5+UR14+0x600], R24 ;  /* 0x0006001805007988 */ /* 0x000fe8000800040e */
[----:B------:R0:W-:Y:S04]  /*0790*/  STS.U16 [R5+UR14+0xa00], R2 ;  /* 0x000a000205007988 */ /* 0x0001e8000800040e */
[----:B------:R1:W-:Y:S04]  /*07a0*/  STS.U16 [R5+UR14+0xe00], R6 ;  /* 0x000e000605007988 */ /* 0x0003e8000800040e */
[----:B------:R1:W-:Y:S04]  /*07b0*/  STS.U16 [R7+UR14+0x300], R21 ;  /* 0x0003001507007988 */ /* 0x0003e8000800040e */
[----:B------:R1:W-:Y:S01]  /*07c0*/  STS.U16 [R7+UR14+0x700], R25 ;  /* 0x0007001907007988 */ /* 0x0003e2000800040e */
[----:B0-----:R-:W-:-:S03]  /*07d0*/  LOP3.LUT R2, R0, 0xff, RZ, 0xc0, !PT ;  /* 0x000000ff00027812 */ /* 0x001fc600078ec0ff */
[----:B------:R1:W-:Y:S04]  /*07e0*/  STS.U16 [R7+UR14+0xb00], R4 ;  /* 0x000b000407007988 */ /* 0x0003e8000800040e */
[----:B------:R1:W-:Y:S01]  /*07f0*/  STS.U16 [R7+UR14+0xf00], R8 ;  /* 0x000f000807007988 */ /* 0x0003e2000800040e */
[----:B------:R-:W-:Y:S05]  /*0800*/  @!P0 BRA `(.L_x_0) ;  /* 0x0000001800f88947 */ /* 0x000fea0003800000 */
[----:B------:R-:W0:Y:S01]  /*0810*/  LDC.64 R72, c[0x0][0x260] ;  /* 0x00009800ff487b82 */ /* 0x000e220000000a00 */
[----:B------:R-:W-:Y:S01]  /*0820*/  LOP3.LUT R3, R0, 0xc0, RZ, 0xc0, !PT ;  /* 0x000000c000037812 */ /* 0x000fe200078ec0ff */
[----:B------:R-:W-:Y:S01]  /*0830*/  IMAD.SHL.U32 R88, R2, 0x2, RZ ;  /* 0x0000000202587824 */ /* 0x000fe200078e00ff */
[--C-:B-1----:R-:W-:Y:S01]  /*0840*/  SHF.R.U32.HI R4, RZ, 0x5, R0.reuse ;  /* 0x00000005ff047819 */ /* 0x102fe20000011600 */
[----:B------:R-:W-:Y:S01]  /*0850*/  ULDC UR4, c[0x0][0x258] ;  /* 0x0000960000047ab9 */ /* 0x000fe20000000800 */
[----:B------:R-:W-:Y:S01]  /*0860*/  SHF.R.U32.HI R3, RZ, 0x2, R3 ;  /* 0x00000002ff037819 */ /* 0x000fe20000011603 */
[----:B------:R-:W-:Y:S01]  /*0870*/  ULDC.64 UR8, c[0x0][0x220] ;  /* 0x0000880000087ab9 */ /* 0x000fe20000000a00 */
[----:B------:R-:W-:Y:S01]  /*0880*/  LOP3.LUT R2, R0, 0x1f, RZ, 0xc0, !PT ;  /* 0x0000001f00027812 */ /* 0x000fe200078ec0ff */
[----:B------:R-:W1:Y:S01]  /*0890*/  LDC.64 R74, c[0x0][0x250] ;  /* 0x00009400ff4a7b82 */ /* 0x000e620000000a00 */
[----:B------:R-:W-:Y:S01]  /*08a0*/  R2UR UR15, R4 ;  /* 0x00000000040f72ca */ /* 0x000fe200000e0000 */
[----:B------:R-:W-:Y:S01]  /*08b0*/  ULDC.64 UR6, c[0x0][0x218] ;  /* 0x0000860000067ab9 */ /* 0x000fe20000000a00 */
[----:B------:R-:W-:Y:S01]  /*08c0*/  LOP3.LUT R88, R88, R3, RZ, 0x3c, !PT ;  /* 0x0000000358587212 */ /* 0x000fe200078e3cff */
[----:B------:R-:W-:Y:S01]  /*08d0*/  IMAD R3, R2, UR4, RZ ;  /* 0x0000000402037c24 */ /* 0x000fe2000f8e02ff */
[--C-:B------:R-:W-:Y:S01]  /*08e0*/  SHF.R.U32.HI R8, RZ, 0x5, R0.reuse ;  /* 0x00000005ff087819 */ /* 0x100fe20000011600 */
[----:B------:R-:W-:Y:S01]  /*08f0*/  IMAD.MOV.U32 R93, RZ, RZ, -0x800000 ;  /* 0xff800000ff5d7424 */ /* 0x000fe200078e00ff */
[----:B------:R-:W-:Y:S01]  /*0900*/  SHF.R.U32.HI R6, RZ, 0x6, R0 ;  /* 0x00000006ff067819 */ /* 0x000fe20000011600 */
[----:B------:R-:W2:Y:S01]  /*0910*/  LDC R28, c[0x0][0x268] ;  /* 0x00009a00ff1c7b82 */ /* 0x000ea20000000800 */
[C---:B------:R-:W-:Y:S01]  /*0920*/  SHF.L.U32 R5, R3.reuse, 0x1, RZ ;  /* 0x0000000103057819 */ /* 0x040fe200000006ff */
[----:B------:R-:W-:Y:S01]  /*0930*/  IMAD.HI R3, R3, 0x2, RZ ;  /* 0x0000000203037827 */ /* 0x000fe200078e02ff */
[----:B------:R-:W-:-:S02]  /*0940*/  MOV R90, 0x3f800000 ;  /* 0x3f800000005a7802 */ /* 0x000fc40000000f00 */
[----:B------:R-:W-:Y:S02]  /*0950*/  CS2R R56, SRZ ;  /* 0x0000000000387805 */ /* 0x000fe4000001ff00 */
[----:B------:R-:W-:Y:S01]  /*0960*/  MOV R89, RZ ;  /* 0x000000ff00597202 */ /* 0x000fe20000000f00 */
[----:B------:R-:W-:Y:S01]  /*0970*/  UIADD3 UR4, UR15, 0x18, URZ ;  /* 0x000000180f047890 */ /* 0x000fe2000fffe03f */
[----:B------:R-:W-:Y:S01]  /*0980*/  MOV R91, RZ ;  /* 0x000000ff005b7202 */ /* 0x000fe20000000f00 */
[----:B0-----:R-:W-:Y:S01]  /*0990*/  IMAD R72, R72, UR5, RZ ;  /* 0x0000000548487c24 */ /* 0x001fe2000f8e02ff */
[----:B------:R-:W-:Y:S01]  /*09a0*/  MOV R92, 0x3f800000 ;  /* 0x3f800000005c7802 */ /* 0x000fe20000000f00 */
[----:B------:R-:W-:Y:S01]  /*09b0*/  IMAD R12, R12, R73, RZ ;  /* 0x000000490c0c7224 */ /* 0x000fe200078e02ff */
[----:B------:R-:W-:Y:S01]  /*09c0*/  CS2R R58, SRZ ;  /* 0x00000000003a7805 */ /* 0x000fe2000001ff00 */
[C---:B------:R-:W-:Y:S01]  /*09d0*/  IMAD.SHL.U32 R4, R72.reuse, 0x2, RZ ;  /* 0x0000000248047824 */ /* 0x040fe200078e00ff */
[----:B------:R-:W-:Y:S01]  /*09e0*/  CS2R R60, SRZ ;  /* 0x00000000003c7805 */ /* 0x000fe2000001ff00 */
[----:B------:R-:W-:Y:S01]  /*09f0*/  IMAD.HI R72, R72, 0x2, RZ ;  /* 0x0000000248487827 */ /* 0x000fe200078e02ff */
[----:B------:R-:W-:-:S02]  /*0a00*/  SHF.L.U32 R7, R12, 0x1, RZ ;  /* 0x000000010c077819 */ /* 0x000fc400000006ff */
[----:B------:R-:W-:Y:S02]  /*0a10*/  CS2R R62, SRZ ;  /* 0x00000000003e7805 */ /* 0x000fe4000001ff00 */
[----:B------:R-:W-:Y:S01]  /*0a20*/  CS2R R64, SRZ ;  /* 0x0000000000407805 */ /* 0x000fe2000001ff00 */
[----:B-1----:R-:W-:Y:S01]  /*0a30*/  IMAD R74, R74, UR5, RZ ;  /* 0x000000054a4a7c24 */ /* 0x002fe2000f8e02ff */
[----:B------:R-:W-:Y:S02]  /*0a40*/  IADD3 R26, P2, P3, R7, UR8, R4 ;  /* 0x00000008071a7c10 */ /* 0x000fe4000fb5e004 */
[----:B------:R-:W-:Y:S02]  /*0a50*/  CS2R R66, SRZ ;  /* 0x0000000000427805 */ /* 0x000fe4000001ff00 */
[----:B------:R-:W-:Y:S01]  /*0a60*/  SGXT.U32 R4, R8, 0x3 ;  /* 0x000000030804781a */ /* 0x000fe20000000000 */
[C---:B------:R-:W-:Y:S01]  /*0a70*/  IMAD.SHL.U32 R2, R74.reuse, 0x2, RZ ;  /* 0x000000024a027824 */ /* 0x040fe200078e00ff */
[----:B------:R-:W-:Y:S01]  /*0a80*/  CS2R R68, SRZ ;  /* 0x0000000000447805 */ /* 0x000fe2000001ff00 */
[----:B------:R-:W-:Y:S01]  /*0a90*/  IMAD.HI R74, R74, 0x2, RZ ;  /* 0x000000024a4a7827 */ /* 0x000fe200078e02ff */
[----:B------:R-:W-:Y:S01]  /*0aa0*/  CS2R R70, SRZ ;  /* 0x0000000000467805 */ /* 0x000fe2000001ff00 */
[----:B------:R-:W-:Y:S01]  /*0ab0*/  UMOV UR10, 0xfffffffe ;  /* 0xfffffffe000a7882 */ /* 0x000fe20000000000 */
[----:B------:R-:W-:Y:S01]  /*0ac0*/  IADD3 R17, P0, P1, R5, UR6, R2 ;  /* 0x0000000605117c10 */ /* 0x000fe2000f91e002 */
[----:B------:R-:W-:Y:S01]  /*0ad0*/  IMAD R4, R4, R75, RZ ;  /* 0x0000004b04047224 */ /* 0x000fe200078e02ff */
[----:B------:R-:W-:Y:S01]  /*0ae0*/  SGXT.U32 R2, R6, 0x2 ;  /* 0x000000020602781a */ /* 0x000fe20000000000 */
[----:B------:R-:W-:Y:S01]  /*0af0*/  IMAD.HI R5, R12, 0x2, RZ ;  /* 0x000000020c057827 */ /* 0x000fe200078e02ff */
[----:B------:R-:W-:Y:S01]  /*0b00*/  UIADD3 UR6, UR15, 0x38, URZ ;  /* 0x000000380f067890 */ /* 0x000fe2000fffe03f */
[----:B------:R-:W-:Y:S01]  /*0b10*/  IADD3.X R13, R3, UR7, R74, P0, P1 ;  /* 0x00000007030d7c10 */ /* 0x000fe200087e244a */
[----:B------:R-:W-:Y:S01]  /*0b20*/  UMOV UR11, 0x7fffffdf ;  /* 0x7fffffdf000b7882 */ /* 0x000fe20000000000 */
[----:B--2---:R-:W-:Y:S01]  /*0b30*/  IMAD R7, R2, R28, RZ ;  /* 0x0000001c02077224 */ /* 0x004fe200078e02ff */
[C---:B------:R-:W-:Y:S01]  /*0b40*/  LEA R2, R75.reuse, R4, 0x3 ;  /* 0x000000044b027211 */ /* 0x040fe200078e18ff */
[----:B------:R-:W-:Y:S01]  /*0b50*/  IMAD R3, R75, UR4, RZ ;  /* 0x000000044b037c24 */ /* 0x000fe2000f8e02ff */
[----:B------:R-:W-:Y:S01]  /*0b60*/  IADD3.X R72, R5, UR9, R72, P2, P3 ;  /* 0x0000000905487c10 */ /* 0x000fe200097e6448 */
[----:B------:R-:W-:Y:S01]  /*0b70*/  IMAD R9, R28, 0x4, R7 ;  /* 0x000000041c097824 */ /* 0x000fe200078e0207 */
[C---:B------:R-:W-:Y:S01]  /*0b80*/  LEA R6, R75.reuse, R2, 0x3 ;  /* 0x000000024b067211 */ /* 0x040fe200078e18ff */
[C---:B------:R-:W-:Y:S01]  /*0b90*/  IMAD R5, R75.reuse, UR6, RZ ;  /* 0x000000064b057c24 */ /* 0x040fe2000f8e02ff */
[-C--:B------:R-:W-:Y:S01]  /*0ba0*/  LEA R78, P2, R2, R17.reuse, 0x1 ;  /* 0x00000011024e7211 */ /* 0x080fe200078408ff */
[----:B------:R-:W-:Y:S01]  /*0bb0*/  IMAD R11, R28, 0x4, R9 ;  /* 0x000000041c0b7824 */ /* 0x000fe200078e0209 */
[----:B------:R-:W-:Y:S01]  /*0bc0*/  LEA R8, R75, R6, 0x4 ;  /* 0x000000064b087211 */ /* 0x000fe200078e20ff */
[----:B------:R-:W-:Y:S01]  /*0bd0*/  UIADD3 UR6, UR14, 0x2000, URZ ;  /* 0x000020000e067890 */ /* 0x000fe2000fffe03f */
[----:B------:R-:W-:Y:S01]  /*0be0*/  LEA R80, P3, R3, R17, 0x1 ;  /* 0x0000001103507211 */ /* 0x000fe200078608ff */
[----:B------:R-:W-:Y:S01]  /*0bf0*/  UMOV UR4, URZ ;  /* 0x0000003f00047c82 */ /* 0x000fe20008000000 */
[----:B------:R-:W-:Y:S01]  /*0c00*/  LEA.HI.X.SX32 R79, R2, R13, 0x1, P2 ;  /* 0x0000000d024f7211 */ /* 0x000fe200010f0eff */
[----:B------:R-:W-:Y:S01]  /*0c10*/  IMAD R2, R75, 0x8, R8 ;  /* 0x000000084b027824 */ /* 0x000fe200078e0208 */
[C---:B------:R-:W-:Y:S01]  /*0c20*/  LEA R76, P1, R4.reuse, R17, 0x1 ;  /* 0x00000011044c7211 */ /* 0x040fe200078208ff */
[----:B------:R-:W-:Y:S01]  /*0c30*/  USHF.R.U32.HI UR6, URZ, 0x4, UR6 ;  /* 0x000000043f067899 */ /* 0x000fe20008011606 */
[----:B------:R-:W-:Y:S01]  /*0c40*/  LEA.HI.X.SX32 R81, R3, R13, 0x1, P3 ;  /* 0x0000000d03517211 */ /* 0x000fe200018f0eff */
[----:B------:R-:W-:Y:S01]  /*0c50*/  IMAD R3, R75, 0x8, R2 ;  /* 0x000000084b037824 */ /* 0x000fe200078e0202 */
[C---:B------:R-:W-:Y:S01]  /*0c60*/  LEA R82, P4, R5.reuse, R17, 0x1 ;  /* 0x0000001105527211 */ /* 0x040fe200078808ff */
[----:B------:R-:W-:Y:S01]  /*0c70*/  USGXT.U32 UR6, UR6, 0xe ;  /* 0x0000000e0606789a */ /* 0x000fe20008000000 */
[----:B------:R-:W-:Y:S01]  /*0c80*/  LEA.HI.X.SX32 R77, R4, R13, 0x1, P1 ;  /* 0x0000000d044d7211 */ /* 0x000fe200008f0eff */
[----:B------:R-:W-:Y:S01]  /*0c90*/  IMAD.MOV.U32 R74, RZ, RZ, -0x800000 ;  /* 0xff800000ff4a7424 */ /* 0x000fe200078e00ff */
[----:B------:R-:W-:Y:S01]  /*0ca0*/  LEA R4, R28, R11, 0x2 ;  /* 0x0000000b1c047211 */ /* 0x000fe200078e10ff */
[----:B------:R-:W-:Y:S01]  /*0cb0*/  UIADD3 UR8, UP0, UR6, 0x2, URZ ;  /* 0x0000000206087890 */ /* 0x000fe2000ff1e03f */
[----:B------:R-:W-:Y:S01]  /*0cc0*/  LEA R22, P1, R6, R17, 0x1 ;  /* 0x0000001106167211 */ /* 0x000fe200078208ff */
[----:B------:R-:W-:Y:S01]  /*0cd0*/  UMOV UR7, URZ ;  /* 0x0000003f00077c82 */ /* 0x000fe20008000000 */
[----:B------:R-:W-:Y:S01]  /*0ce0*/  LEA.HI.X.SX32 R83, R5, R13, 0x1, P4 ;  /* 0x0000000d05537211 */ /* 0x000fe200020f0eff */
[----:B------:R-:W-:Y:S01]  /*0cf0*/  UIADD3.X UR9, UR4, 0x40000040, URZ, UP0, !UPT ;  /* 0x4000004004097890 */ /* 0x000fe200087fe43f */
[C---:B------:R-:W-:Y:S01]  /*0d00*/  LEA R16, P3, R3.reuse, R17, 0x1 ;  /* 0x0000001103107211 */ /* 0x040fe200078608ff */
[----:B------:R-:W-:Y:S01]  /*0d10*/  UIADD3.64 UR10, UR6, -UR10, URZ ;  /* 0x8000000a060a7297 */ /* 0x000fe2000fffe03f */
[----:B------:R-:W-:Y:S01]  /*0d20*/  LEA R5, R28, R4, 0x2 ;  /* 0x000000041c057211 */ /* 0x000fe200078e10ff */
[----:B------:R-:W-:Y:S01]  /*0d30*/  UMOV UR18, UR8 ;  /* 0x0000000800127c82 */ /* 0x000fe20008000000 */
[----:B------:R-:W-:Y:S01]  /*0d40*/  LEA.HI.X.SX32 R23, R6, R13, 0x1, P1 ;  /* 0x0000000d06177211 */ /* 0x000fe200008f0eff */
[----:B------:R-:W-:Y:S01]  /*0d50*/  ULDC UR20, c[0x0][0x238] ;  /* 0x00008e0000147ab9 */ /* 0x000fe20000000800 */
[-C--:B------:R-:W-:Y:S01]  /*0d60*/  LEA R20, P1, R8, R17.reuse, 0x1 ;  /* 0x0000001108147211 */ /* 0x080fe200078208ff */
[----:B------:R-:W-:Y:S01]  /*0d70*/  UMOV UR19, UR9 ;  /* 0x0000000900137c82 */ /* 0x000fe20008000000 */
[----:B------:R-:W-:Y:S01]  /*0d80*/  LEA R18, P2, R2, R17, 0x1 ;  /* 0x0000001102127211 */ /* 0x000fe200078408ff */
[----:B------:R-:W-:Y:S01]  /*0d90*/  UIADD3.64 UR22, UR18, 0x2, URZ ;  /* 0x0000000212167897 */ /* 0x000fe2000fffe03f */
[-C--:B------:R-:W-:Y:S01]  /*0da0*/  LEA.HI.X.SX32 R17, R3, R13.reuse, 0x1, P3 ;  /* 0x0000000d03117211 */ /* 0x080fe200018f0eff */
[----:B------:R-:W-:Y:S01]  /*0db0*/  IMAD R3, R28, 0x4, R5 ;  /* 0x000000041c037824 */ /* 0x000fe200078e0205 */
[----:B------:R-:W-:Y:S01]  /*0dc0*/  LEA R84, P0, R7, R26, 0x1 ;  /* 0x0000001a07547211 */ /* 0x000fe200078008ff */
[----:B------:R-:W-:Y:S01]  /*0dd0*/  UIADD3.64 UR26, UR18, 0x4, URZ ;  /* 0x00000004121a7897 */ /* 0x000fe2000fffe03f */
[----:B------:R-:W-:-:S02]  /*0de0*/  LEA.HI.X.SX32 R21, R8, R13, 0x1, P1 ;  /* 0x0000000d08157211 */ /* 0x000fc400008f0eff */
[----:B------:R-:W-:Y:S02]  /*0df0*/  LEA R24, R28, R3, 0x2 ;  /* 0x000000031c187211 */ /* 0x000fe400078e10ff */
[----:B------:R-:W-:Y:S02]  /*0e00*/  LEA.HI.X.SX32 R85, R7, R72, 0x1, P0 ;  /* 0x0000004807557211 */ /* 0x000fe400000f0eff */
[----:B------:R-:W-:Y:S01]  /*0e10*/  LEA.HI.X.SX32 R19, R2, R13, 0x1, P2 ;  /* 0x0000000d02137211 */ /* 0x000fe200010f0eff */
[----:B------:R-:W-:Y:S01]  /*0e20*/  IMAD R25, R28, 0x4, R24 ;  /* 0x000000041c197824 */ /* 0x000fe200078e0218 */
[-C--:B------:R-:W-:Y:S02]  /*0e30*/  LEA R14, P1, R9, R26.reuse, 0x1 ;  /* 0x0000001a090e7211 */ /* 0x080fe400078208ff */
[-C--:B------:R-:W-:Y:S02]  /*0e40*/  LEA R12, P0, R11, R26.reuse, 0x1 ;  /* 0x0000001a0b0c7211 */ /* 0x080fe400078008ff */
[----:B------:R-:W-:-:S02]  /*0e50*/  LEA R10, P2, R4, R26, 0x1 ;  /* 0x0000001a040a7211 */ /* 0x000fc400078408ff */
[-C--:B------:R-:W-:Y:S02]  /*0e60*/  LEA.HI.X.SX32 R15, R9, R72.reuse, 0x1, P1 ;  /* 0x00000048090f7211 */ /* 0x080fe400008f0eff */
[-C--:B------:R-:W-:Y:S02]  /*0e70*/  LEA.HI.X.SX32 R13, R11, R72.reuse, 0x1, P0 ;  /* 0x000000480b0d7211 */ /* 0x080fe400000f0eff */
[----:B------:R-:W-:Y:S02]  /*0e80*/  LEA.HI.X.SX32 R11, R4, R72, 0x1, P2 ;  /* 0x00000048040b7211 */ /* 0x000fe400010f0eff */
[-C--:B------:R-:W-:Y:S02]  /*0e90*/  LEA R8, P0, R5, R26.reuse, 0x1 ;  /* 0x0000001a05087211 */ /* 0x080fe400078008ff */
[-C--:B------:R-:W-:Y:S02]  /*0ea0*/  LEA R6, P1, R3, R26.reuse, 0x1 ;  /* 0x0000001a03067211 */ /* 0x080fe400078208ff */
[----:B------:R-:W-:-:S02]  /*0eb0*/  LEA R4, P2, R24, R26, 0x1 ;  /* 0x0000001a18047211 */ /* 0x000fc400078408ff */
[----:B------:R-:W-:Y:S02]  /*0ec0*/  LEA R2, P3, R25, R26, 0x1 ;  /* 0x0000001a19027211 */ /* 0x000fe400078608ff */
[-C--:B------:R-:W-:Y:S02]  /*0ed0*/  LEA.HI.X.SX32 R9, R5, R72.reuse, 0x1, P0 ;  /* 0x0000004805097211 */ /* 0x080fe400000f0eff */
[-C--:B------:R-:W-:Y:S02]  /*0ee0*/  LEA.HI.X.SX32 R7, R3, R72.reuse, 0x1, P1 ;  /* 0x0000004803077211 */ /* 0x080fe400008f0eff */
[-C--:B------:R-:W-:Y:S02]  /*0ef0*/  LEA.HI.X.SX32 R5, R24, R72.reuse, 0x1, P2 ;  /* 0x0000004818057211 */ /* 0x080fe400010f0eff */
[----:B------:R-:W-:Y:S02]  /*0f00*/  LEA.HI.X.SX32 R3, R25, R72, 0x1, P3 ;  /* 0x0000004819037211 */ /* 0x000fe400018f0eff */
[----:B------:R-:W-:-:S07]  /*0f10*/  LOP3.LUT R72, R88, 0x40, RZ, 0x3c, !PT ;  /* 0x0000004058487812 */ /* 0x000fce00078e3cff */
.L_x_1:
[----:B------:R-:W-:-:S04]  /*0f20*/  IMAD.WIDE R24, R89, 0x2, R76 ;  /* 0x0000000259187825 */ /* 0x000fc800078e024c */
[C---:B------:R-:W-:Y:S02]  /*0f30*/  IMAD.WIDE R26, R89.reuse, 0x2, R78 ;  /* 0x00000002591a7825 */ /* 0x040fe400078e024e */
[----:B------:R-:W2:Y:S02]  /*0f40*/  LDG.E.U16 R25, desc[UR16][R24.64] ;  /* 0x0000001018197981 */ /* 0x000ea4000c1e1500 */
[C---:B------:R-:W-:Y:S02]  /*0f50*/  IMAD.WIDE R28, R89.reuse, 0x2, R22 ;  /* 0x00000002591c7825 */ /* 0x040fe400078e0216 */
[----:B------:R-:W3:Y:S02]  /*0f60*/  LDG.E.U16 R27, desc[UR16][R26.64] ;  /* 0x000000101a1b7981 */ /* 0x000ee4000c1e1500 */
[C---:B------:R-:W-:Y:S02]  /*0f70*/  IMAD.WIDE R30, R89.reuse, 0x2, R80 ;  /* 0x00000002591e7825 */ /* 0x040fe400078e0250 */
[----:B------:R-:W4:Y:S02]  /*0f80*/  LDG.E.U16 R29, desc[UR16][R28.64] ;  /* 0x000000101c1d7981 */ /* 0x000f24000c1e1500 */
[----:B------:R-:W-:-:S02]  /*0f90*/  IMAD.WIDE R32, R89, 0x2, R20 ;  /* 0x0000000259207825 */ /* 0x000fc400078e0214 */
[----:B------:R-:W5:Y:S02]  /*0fa0*/  LDG.E.U16 R95, desc[UR16][R30.64] ;  /* 0x000000101e5f7981 */ /* 0x000f64000c1e1500 */
[C---:B------:R-:W-:Y:S02]  /*0fb0*/  IMAD.WIDE R34, R89.reuse, 0x2, R18 ;  /* 0x0000000259227825 */ /* 0x040fe400078e0212 */
[----:B------:R-:W5:Y:S02]  /*0fc0*/  LDG.E.U16 R97, desc[UR16][R32.64] ;  /* 0x0000001020617981 */ /* 0x000f64000c1e1500 */
[C---:B------:R-:W-:Y:S02]  /*0fd0*/  IMAD.WIDE R36, R89.reuse, 0x2, R16 ;  /* 0x0000000259247825 */ /* 0x040fe400078e0210 */
[----:B------:R-:W5:Y:S02]  /*0fe0*/  LDG.E.U16 R99, desc[UR16][R34.64] ;  /* 0x0000001022637981 */ /* 0x000f64000c1e1500 */
[----:B------:R-:W-:-:S02]  /*0ff0*/  IMAD.WIDE R38, R89, 0x2, R82 ;  /* 0x0000000259267825 */ /* 0x000fc400078e0252 */
[----:B------:R-:W5:Y:S04]  /*1000*/  LDG.E.U16 R101, desc[UR16][R36.64] ;  /* 0x0000001024657981 */ /* 0x000f68000c1e1500 */
[----:B------:R-:W5:Y:S01]  /*1010*/  LDG.E.U16 R103, desc[UR16][R38.64] ;  /* 0x0000001026677981 */ /* 0x000f62000c1e1500 */
[----:B------:R-:W-:Y:S01]  /*1020*/  BAR.SYNC.DEFER_BLOCKING 0x0 ;  /* 0x0000000000007b1d */ /* 0x000fe20000010000 */
[----:B------:R-:W-:-:S04]  /*1030*/  USHF.L.U32 UR8, UR15, 0x6, URZ ;  /* 0x000000060f087899 */ /* 0x000fc8000800063f */
[----:B------:R-:W-:-:S04]  /*1040*/  ULOP3.LUT UR8, UR8, 0x100, URZ, 0xc0, !UPT ;  /* 0x0000010008087892 */ /* 0x000fc8000f8ec03f */
[----:B------:R-:W-:-:S04]  /*1050*/  ULEA.HI UR8, UR14, UR8, URZ, 0x1c ;  /* 0x000000080e087291 */ /* 0x000fc8000f8fe03f */
[----:B------:R-:W-:Y:S01]  /*1060*/  ULOP3.LUT UR8, UR8, 0x3fff, URZ, 0xc0, !UPT ;  /* 0x00003fff08087892 */ /* 0x000fe2000f8ec03f */
[----:B------:R-:W-:Y:S01]  /*1070*/  UMOV UR30, UR6 ;  /* 0x00000006001e7c82 */ /* 0x000fe20008000000 */
[----:B------:R-:W-:Y:S01]  /*1080*/  UMOV UR31, 0x80000020 ;  /* 0x80000020001f7882 */ /* 0x000fe20000000000 */
[----:B------:R-:W-:-:S04]  /*1090*/  UMOV UR29, 0x40000040 ;  /* 0x40000040001d7882 */ /* 0x000fc80000000000 */
[----:B------:R-:W-:Y:S01]  /*10a0*/  UMOV UR28, UR8 ;  /* 0x00000008001c7c82 */ /* 0x000fe20008000000 */
[----:B------:R-:W-:Y:S01]  /*10b0*/  UMOV UR12, 0x80 ;  /* 0x00000080000c7882 */ /* 0x000fe20000000000 */
[----:B------:R-:W-:Y:S01]  /*10c0*/  UMOV UR13, 0x40000040 ;  /* 0x40000040000d7882 */ /* 0x000fe20000000000 */
[----:B------:R-:W-:Y:S02]  /*10d0*/  UMOV UR9, URZ ;  /* 0x0000003f00097c82 */ /* 0x000fe40008000000 */
[----:B------:R-:W-:Y:S01]  /*10e0*/  UIADD3.64 UR8, UR8, UR12, URZ ;  /* 0x0000000c08087297 */ /* 0x000fe2000fffe03f */
[C---:B------:R-:W-:Y:S01]  /*10f0*/  IMAD.WIDE R108, R91.reuse, 0x2, R12 ;  /* 0x000000025b6c7825 */ /* 0x040fe200078e020c */
[----:B--2---:R-:W-:Y:S04]  /*1100*/  STS.U16 [R88+UR14+0x2000], R25 ;  /* 0x0020001958007988 */ /* 0x004fe8000800040e */
[----:B---3--:R-:W-:Y:S04]  /*1110*/  STS.U16 [R88+UR14+0x2200], R27 ;  /* 0x0022001b58007988 */ /* 0x008fe8000800040e */
[----:B----4-:R0:W-:Y:S04]  /*1120*/  STS.U16 [R88+UR14+0x2400], R29 ;  /* 0x0024001d58007988 */ /* 0x0101e8000800040e */
[----:B-----5:R1:W-:Y:S04]  /*1130*/  STS.U16 [R88+UR14+0x2600], R95 ;  /* 0x0026005f58007988 */ /* 0x0203e8000800040e */
[----:B------:R-:W-:Y:S04]  /*1140*/  STS.U16 [R88+UR14+0x2800], R97 ;  /* 0x0028006158007988 */ /* 0x000fe8000800040e */
[----:B------:R2:W-:Y:S04]  /*1150*/  STS.U16 [R88+UR14+0x2a00], R99 ;  /* 0x002a006358007988 */ /* 0x0005e8000800040e */
[----:B------:R3:W-:Y:S04]  /*1160*/  STS.U16 [R88+UR14+0x2c00], R101 ;  /* 0x002c006558007988 */ /* 0x0007e8000800040e */
[----:B------:R4:W-:Y:S01]  /*1170*/  STS.U16 [R88+UR14+0x2e00], R103 ;  /* 0x002e006758007988 */ /* 0x0009e2000800040e */
[----:B------:R5:W-:Y:S06]  /*1180*/  MEMBAR.ALL.CTA ;  /* 0x0000000000007992 */ /* 0x000bec0000008000 */
[----:B-----5:R-:W5:Y:S02]  /*1190*/  FENCE.VIEW.ASYNC.S ;  /* 0x00000000000073c6 */ /* 0x020f640000000000 */
[----:B-----5:R-:W-:Y:S06]  /*11a0*/  BAR.SYNC.DEFER_BLOCKING 0x0 ;  /* 0x0000000000007b1d */ /* 0x020fec0000010000 */
[----:B0-----:R-:W-:Y:S01]  /*11b0*/  WARPGROUP.ARRIVE ;  /* 0x00000000000079c5 */ /* 0x001fe20000000000 */
[C---:B-1----:R-:W-:Y:S01]  /*11c0*/  IMAD.WIDE R94, R91.reuse, 0x2, R84 ;  /* 0x000000025b5e7825 */ /* 0x042fe200078e0254 */
[----:B------:R-:W5:Y:S04]  /*11d0*/  LDG.E.U16 R117, desc[UR16][R108.64] ;  /* 0x000000106c757981 */ /* 0x000f68000c1e1500 */
[----:B------:R-:W-:Y:S01]  /*11e0*/  HGMMA.64x64x16.F32.BF16 R24, gdesc[UR28].tnspA, RZ, !UPT ;  /* 0x20e000001c1879f0 */ /* 0x000fe2000c7018ff */
[C---:B--2---:R-:W-:Y:S01]  /*11f0*/  IMAD.WIDE R98, R91.reuse, 0x2, R14 ;  /* 0x000000025b627825 */ /* 0x044fe200078e020e */
[----:B------:R-:W2:Y:S03]  /*1200*/  LDG.E.U16 R115, desc[UR16][R94.64] ;  /* 0x000000105e737981 */ /* 0x000ea6000c1e1500 */
[C---:B------:R-:W-:Y:S01]  /*1210*/  IMAD.WIDE R96, R91.reuse, 0x2, R8 ;  /* 0x000000025b607825 */ /* 0x040fe200078e0208 */
[----:B------:R0:W5:Y:S03]  /*1220*/  LDG.E.U16 R111, desc[UR16][R98.64] ;  /* 0x00000010626f7981 */ /* 0x000166000c1e1500 */
[C---:B---3--:R-:W-:Y:S01]  /*1230*/  IMAD.WIDE R100, R91.reuse, 0x2, R10 ;  /* 0x000000025b647825 */ /* 0x048fe200078e020a */
[----:B------:R1:W3:Y:S01]  /*1240*/  LDG.E.U16 R105, desc[UR16][R96.64] ;  /* 0x0000001060697981 */ /* 0x0002e2000c1e1500 */
[----:B------:R-:W-:Y:S02]  /*1250*/  HGMMA.64x64x16.F32.BF16 R24, gdesc[UR8].tnspA, R24, gsb0 ;  /* 0x20e00000081879f0 */ /* 0x000fe40008001818 */
[C---:B0-----:R-:W-:Y:S01]  /*1260*/  IMAD.WIDE R98, R91.reuse, 0x2, R6 ;  /* 0x000000025b627825 */ /* 0x041fe200078e0206 */
[----:B------:R0:W3:Y:S03]  /*1270*/  LDG.E.U16 R107, desc[UR16][R100.64] ;  /* 0x00000010646b7981 */ /* 0x0000e6000c1e1500 */
[----:B------:R-:W-:Y:S01]  /*1280*/  IMAD.WIDE R94, R91, 0x2, R2 ;  /* 0x000000025b5e7825 */ /* 0x000fe200078e0202 */
[----:B------:R-:W3:Y:S01]  /*1290*/  LDG.E.U16 R109, desc[UR16][R98.64] ;  /* 0x00000010626d7981 */ /* 0x000ee2000c1e1500 */
[----:B------:R-:W-:-:S02]  /*12a0*/  WARPGROUP.DEPBAR.LE gsb0, 0x0 ;  /* 0x00008000000079c5 */ /* 0x000fc40000010000 */
[----:B------:R-:W-:Y:S01]  /*12b0*/  FMUL R102, R24, UR20 ;  /* 0x0000001418667c20 */ /* 0x000fe20008400000 */
[----:B----4-:R-:W-:Y:S01]  /*12c0*/  FMUL R103, R25, UR20 ;  /* 0x0000001419677c20 */ /* 0x010fe20008400000 */
[----:B------:R-:W-:-:S04]  /*12d0*/  FMUL R104, R28, UR20 ;  /* 0x000000141c687c20 */ /* 0x000fc80008400000 */
[----:B------:R-:W-:-:S04]  /*12e0*/  FMNMX R103, R102, R103, !PT ;  /* 0x0000006766677209 */ /* 0x000fc80007800000 */
[----:B------:R-:W-:Y:S01]  /*12f0*/  FMNMX R119, R104, R103, !PT ;  /* 0x0000006768777209 */ /* 0x000fe20007800000 */
[----:B------:R-:W-:-:S04]  /*1300*/  IMAD.WIDE R102, R91, 0x2, R4 ;  /* 0x000000025b667825 */ /* 0x000fc800078e0204 */
[----:B------:R-:W-:Y:S01]  /*1310*/  FMUL R104, R29, UR20 ;  /* 0x000000141d687c20 */ /* 0x000fe20008400000 */
[----:B------:R-:W4:Y:S04]  /*1320*/  LDG.E.U16 R113, desc[UR16][R102.64] ;  /* 0x0000001066717981 */ /* 0x000f28000c1e1500 */
[----:B------:R-:W-:Y:S02]  /*1330*/  FMNMX R121, R104, R119, !PT ;  /* 0x0000007768797209 */ /* 0x000fe40007800000 */
[----:B------:R0:W4:Y:S01]  /*1340*/  LDG.E.U16 R119, desc[UR16][R94.64] ;  /* 0x000000105e777981 */ /* 0x000122000c1e1500 */
[----:B------:R-:W-:Y:S01]  /*1350*/  FMUL R106, R32, UR20 ;  /* 0x00000014206a7c20 */ /* 0x000fe20008400000 */
[----:B-1----:R-:W-:Y:S01]  /*1360*/  FMUL R96, R33, UR20 ;  /* 0x0000001421607c20 */ /* 0x002fe20008400000 */
[----:B------:R-:W-:Y:S01]  /*1370*/  FMUL R97, R36, UR20 ;  /* 0x0000001424617c20 */ /* 0x000fe20008400000 */
[----:B------:R-:W-:Y:S02]  /*1380*/  BAR.SYNC.DEFER_BLOCKING 0x0 ;  /* 0x0000000000007b1d */ /* 0x000fe40000010000 */
[----:B------:R-:W-:-:S04]  /*1390*/  FMNMX R121, R106, R121, !PT ;  /* 0x000000796a797209 */ /* 0x000fc80007800000 */
[----:B0-----:R-:W-:Y:S01]  /*13a0*/  FMNMX R100, R96, R121, !PT ;  /* 0x0000007960647209 */ /* 0x001fe20007800000 */
[----:B------:R-:W-:-:S03]  /*13b0*/  FMUL R96, R37, UR20 ;  /* 0x0000001425607c20 */ /* 0x000fc60008400000 */
[----:B------:R-:W-:Y:S01]  /*13c0*/  FMNMX R101, R97, R100, !PT ;  /* 0x0000006461657209 */ /* 0x000fe20007800000 */
        /* <DEDUP_REMOVED lines=15> */
[----:B------:R-:W-:-:S04]  /*14c0*/  FMNMX R94, R94, R97, !PT ;  /* 0x000000615e5e7209 */ /* 0x000fc80007800000 */
[----:B------:R-:W-:-:S05]  /*14d0*/  FMNMX R98, R95, R94, !PT ;  /* 0x0000005e5f627209 */ /* 0x000fca0007800000 */
[----:B------:R-:W0:Y:S01]  /*14e0*/  SHFL.BFLY PT, R95, R98, 0x2, 0x1f ;  /* 0x0c401f00625f7f89 */ /* 0x000e2200000e0000 */
[----:B------:R-:W-:Y:S01]  /*14f0*/  FMUL R94, R26, UR20 ;  /* 0x000000141a5e7c20 */ /* 0x000fe20008400000 */
[----:B------:R-:W-:Y:S01]  /*1500*/  FMUL R96, R30, UR20 ;  /* 0x000000141e607c20 */ /* 0x000fe20008400000 */
[----:B0-----:R-:W-:Y:S01]  /*1510*/  FMNMX R99, R98, R95, !PT ;  /* 0x0000005f62637209 */ /* 0x001fe20007800000 */
[----:B------:R-:W-:-:S04]  /*1520*/  FMUL R95, R27, UR20 ;  /* 0x000000141b5f7c20 */ /* 0x000fc80008400000 */
[----:B------:R-:W0:Y:S01]  /*1530*/  SHFL.BFLY PT, R100, R99, 0x1, 0x1f ;  /* 0x0c201f0063647f89 */ /* 0x000e2200000e0000 */
        /* <DEDUP_REMOVED lines=11> */
[----:B------:R-:W-:Y:S01]  /*15f0*/  FMUL R96, R42, UR20 ;  /* 0x000000142a607c20 */ /* 0x000fe20008400000 */
[----:B0-----:R-:W-:Y:S02]  /*1600*/  FMNMX R99, R99, R100, !PT ;  /* 0x0000006463637209 */ /* 0x001fe40007800000 */
[----:B------:R-:W-:Y:S01]  /*1610*/  FMNMX R97, R94, R95, !PT ;  /* 0x0000005f5e617209 */ /* 0x000fe20007800000 */
[----:B------:R-:W-:Y:S01]  /*1620*/  FMUL R94, R43, UR20 ;  /* 0x000000142b5e7c20 */ /* 0x000fe20008400000 */
[----:B------:R-:W-:Y:S02]  /*1630*/  FMNMX R95, R99, R74, !PT ;  /* 0x0000004a635f7209 */ /* 0x000fe40007800000 */
[----:B------:R-:W-:Y:S01]  /*1640*/  FMNMX R97, R96, R97, !PT ;  /* 0x0000006160617209 */ /* 0x000fe20007800000 */
[----:B------:R-:W-:-:S03]  /*1650*/  FMUL R96, R46, UR20 ;  /* 0x000000142e607c20 */ /* 0x000fc60008400000 */
[----:B------:R-:W-:Y:S01]  /*1660*/  FMNMX R97, R94, R97, !PT ;  /* 0x000000615e617209 */ /* 0x000fe20007800000 */
[--C-:B------:R-:W-:Y:S01]  /*1670*/  FFMA R98, R24, UR20, -R95.reuse ;  /* 0x0000001418627c23 */ /* 0x100fe2000800085f */
[----:B------:R-:W-:Y:S02]  /*1680*/  FMUL R24, R47, UR20 ;  /* 0x000000142f187c20 */ /* 0x000fe40008400000 */
[----:B------:R-:W-:Y:S01]  /*1690*/  FMNMX R97, R96, R97, !PT ;  /* 0x0000006160617209 */ /* 0x000fe20007800000 */
[----:B------:R-:W-:Y:S01]  /*16a0*/  FMUL R96, R50, UR20 ;  /* 0x0000001432607c20 */ /* 0x000fe20008400000 */
[----:B------:R-:W-:Y:S02]  /*16b0*/  FFMA R25, R25, UR20, -R95 ;  /* 0x0000001419197c23 */ /* 0x000fe4000800085f */
[----:B------:R-:W-:Y:S01]  /*16c0*/  FMNMX R97, R24, R97, !PT ;  /* 0x0000006118617209 */ /* 0x000fe20007800000 */
[----:B------:R-:W-:Y:S01]  /*16d0*/  FMUL R24, R51, UR20 ;  /* 0x0000001433187c20 */ /* 0x000fe20008400000 */
[----:B------:R-:W-:-:S02]  /*16e0*/  FMUL R94, R98, 1.4426950216293334961 ;  /* 0x3fb8aa3b625e7820 */ /* 0x000fc40000400000 */
[----:B------:R-:W-:Y:S01]  /*16f0*/  FMNMX R99, R96, R97, !PT ;  /* 0x0000006160637209 */ /* 0x000fe20007800000 */
[----:B------:R-:W-:Y:S01]  /*1700*/  FMUL R98, R25, 1.4426950216293334961 ;  /* 0x3fb8aa3b19627820 */ /* 0x000fe20000400000 */
[----:B------:R-:W-:Y:S01]  /*1710*/  FMUL R25, R54, UR20 ;  /* 0x0000001436197c20 */ /* 0x000fe20008400000 */
[----:B------:R-:W-:Y:S01]  /*1720*/  FFMA R96, R28, UR20, -R95 ;  /* 0x000000141c607c23 */ /* 0x000fe2000800085f */
[----:B------:R-:W-:Y:S01]  /*1730*/  FMNMX R28, R24, R99, !PT ;  /* 0x00000063181c7209 */ /* 0x000fe20007800000 */
[----:B------:R-:W-:-:S03]  /*1740*/  FMUL R24, R55, UR20 ;  /* 0x0000001437187c20 */ /* 0x000fc60008400000 */
[----:B------:R-:W-:-:S04]  /*1750*/  FMNMX R25, R25, R28, !PT ;  /* 0x0000001c19197209 */ /* 0x000fc80007800000 */
[----:B------:R-:W-:-:S05]  /*1760*/  FMNMX R24, R24, R25, !PT ;  /* 0x0000001918187209 */ /* 0x000fca0007800000 */
[----:B------:R-:W0:Y:S02]  /*1770*/  SHFL.BFLY PT, R25, R24, 0x2, 0x1f ;  /* 0x0c401f0018197f89 */ /* 0x000e2400000e0000 */
[----:B0-----:R-:W-:-:S05]  /*1780*/  FMNMX R25, R24, R25, !PT ;  /* 0x0000001918197209 */ /* 0x001fca0007800000 */
[----:B------:R-:W0:Y:S01]  /*1790*/  SHFL.BFLY PT, R24, R25, 0x1, 0x1f ;  /* 0x0c201f0019187f89 */ /* 0x000e2200000e0000 */
[----:B------:R-:W-:-:S04]  /*17a0*/  FFMA R52, R52, UR20, -R95 ;  /* 0x0000001434347c23 */ /* 0x000fc8000800085f */
[----:B------:R-:W-:Y:S01]  /*17b0*/  FMUL R28, R52, 1.4426950216293334961 ;  /* 0x3fb8aa3b341c7820 */ /* 0x000fe20000400000 */
[----:B--2---:R-:W-:Y:S01]  /*17c0*/  STS.U16 [R88+UR14+0x2000], R115 ;  /* 0x0020007358007988 */ /* 0x004fe2000800040e */
[----:B0-----:R-:W-:-:S04]  /*17d0*/  FMNMX R24, R25, R24, !PT ;  /* 0x0000001819187209 */ /* 0x001fc80007800000 */
[----:B------:R-:W-:Y:S01]  /*17e0*/  FMNMX R52, R24, R93, !PT ;  /* 0x0000005d18347209 */ /* 0x000fe20007800000 */
[----:B------:R-:W-:Y:S01]  /*17f0*/  FADD R24, -R95, R74 ;  /* 0x0000004a5f187221 */ /* 0x000fe20000000100 */
[----:B------:R-:W-:-:S03]  /*1800*/  FFMA R25, R53, UR20, -R95 ;  /* 0x0000001435197c23 */ /* 0x000fc6000800085f */
[----:B------:R-:W-:Y:S01]  /*1810*/  FMUL R24, R24, 1.4426950216293334961 ;  /* 0x3fb8aa3b18187820 */ /* 0x000fe20000400000 */
[----:B------:R-:W-:Y:S01]  /*1820*/  FMUL R25, R25, 1.4426950216293334961 ;  /* 0x3fb8aa3b19197820 */ /* 0x000fe20000400000 */
[--C-:B------:R-:W-:Y:S02]  /*1830*/  FFMA R26, R26, UR20, -R52.reuse ;  /* 0x000000141a1a7c23 */ /* 0x100fe40008000834 */
[----:B------:R0:W1:Y:S01]  /*1840*/  MUFU.EX2 R121, R24 ;  /* 0x0000001800797308 */ /* 0x0000620000000800 */
[----:B-----5:R-:W-:Y:S01]  /*1850*/  STS.U16 [R88+UR14+0x2400], R117 ;  /* 0x0024007558007988 */ /* 0x020fe2000800040e */
[----:B------:R-:W-:Y:S01]  /*1860*/  FMUL R26, R26, 1.4426950216293334961 ;  /* 0x3fb8aa3b1a1a7820 */ /* 0x000fe20000400000 */
[--C-:B------:R-:W-:Y:S02]  /*1870*/  FFMA R27, R27, UR20, -R52.reuse ;  /* 0x000000141b1b7c23 */ /* 0x100fe40008000834 */
[----:B---3--:R-:W-:Y:S01]  /*1880*/  STS.U16 [R88+UR14+0x2800], R105 ;  /* 0x0028006958007988 */ /* 0x008fe2000800040e */
[----:B0-----:R-:W-:-:S02]  /*1890*/  FFMA R24, R42, UR20, -R52 ;  /* 0x000000142a187c23 */ /* 0x001fc40008000834 */
[----:B------:R0:W-:Y:S01]  /*18a0*/  MUFU.EX2 R74, R25 ;  /* 0x00000019004a7308 */ /* 0x0001e20000000800 */
[----:B------:R-:W-:Y:S01]  /*18b0*/  FMUL R27, R27, 1.4426950216293334961 ;  /* 0x3fb8aa3b1b1b7820 */ /* 0x000fe20000400000 */
[----:B0-----:R-:W-:Y:S01]  /*18c0*/  FMUL R25, R24, 1.4426950216293334961 ;  /* 0x3fb8aa3b18197820 */ /* 0x001fe20000400000 */
[----:B------:R-:W-:-:S05]  /*18d0*/  FFMA R24, R43, UR20, -R52 ;  /* 0x000000142b187c23 */ /* 0x000fca0008000834 */
[----:B------:R0:W-:Y:S01]  /*18e0*/  MUFU.EX2 R102, R26 ;  /* 0x0000001a00667308 */ /* 0x0001e20000000800 */
[----:B------:R-:W-:Y:S01]  /*18f0*/  FFMA R29, R29, UR20, -R95 ;  /* 0x000000141d1d7c23 */ /* 0x000fe2000800085f */
[----:B0-----:R-:W-:Y:S01]  /*1900*/  FMUL R26, R24, 1.4426950216293334961 ;  /* 0x3fb8aa3b181a7820 */ /* 0x001fe20000400000 */
[----:B------:R-:W-:-:S05]  /*1910*/  FFMA R24, R46, UR20, -R52 ;  /* 0x000000142e187c23 */ /* 0x000fca0008000834 */
[----:B------:R0:W-:Y:S01]  /*1920*/  MUFU.EX2 R123, R27 ;  /* 0x0000001b007b7308 */ /* 0x0001e20000000800 */
[----:B------:R-:W-:Y:S01]  /*1930*/  FMUL R29, R29, 1.4426950216293334961 ;  /* 0x3fb8aa3b1d1d7820 */ /* 0x000fe20000400000 */
[----:B0-----:R-:W-:Y:S01]  /*1940*/  FMUL R27, R24, 1.4426950216293334961 ;  /* 0x3fb8aa3b181b7820 */ /* 0x001fe20000400000 */
[----:B------:R-:W-:-:S05]  /*1950*/  FFMA R24, R47, UR20, -R52 ;  /* 0x000000142f187c23 */ /* 0x000fca0008000834 */
[----:B------:R0:W-:Y:S01]  /*1960*/  MUFU.EX2 R53, R28 ;  /* 0x0000001c00357308 */ /* 0x0001e20000000800 */
[--C-:B------:R-:W-:Y:S01]  /*1970*/  FFMA R40, R40, UR20, -R95.reuse ;  /* 0x0000001428287c23 */ /* 0x100fe2000800085f */
[--C-:B------:R-:W-:Y:S01]  /*1980*/  FFMA R41, R41, UR20, -R95.reuse ;  /* 0x0000001429297c23 */ /* 0x100fe2000800085f */
[--C-:B------:R-:W-:Y:S01]  /*1990*/  FFMA R44, R44, UR20, -R95.reuse ;  /* 0x000000142c2c7c23 */ /* 0x100fe2000800085f */
[--C-:B------:R-:W-:Y:S01]  /*19a0*/  FFMA R45, R45, UR20, -R95.reuse ;  /* 0x000000142d2d7c23 */ /* 0x100fe2000800085f */
[--C-:B------:R-:W-:Y:S01]  /*19b0*/  FFMA R48, R48, UR20, -R95.reuse ;  /* 0x0000001430307c23 */ /* 0x100fe2000800085f */
[----:B0-----:R-:W-:Y:S01]  /*19c0*/  FMUL R28, R24, 1.4426950216293334961 ;  /* 0x3fb8aa3b181c7820 */ /* 0x001fe20000400000 */
[--C-:B------:R-:W-:Y:S01]  /*19d0*/  FFMA R24, R50, UR20, -R52.reuse ;  /* 0x0000001432187c23 */ /* 0x100fe20008000834 */
[----:B------:R0:W-:Y:S01]  /*19e0*/  MUFU.EX2 R43, R25 ;  /* 0x00000019002b7308 */ /* 0x0001e20000000800 */
[--C-:B------:R-:W-:Y:S01]  /*19f0*/  FFMA R49, R49, UR20, -R95.reuse ;  /* 0x0000001431317c23 */ /* 0x100fe2000800085f */
[--C-:B------:R-:W-:Y:S01]  /*1a00*/  FFMA R54, R54, UR20, -R52.reuse ;  /* 0x0000001436367c23 */ /* 0x100fe20008000834 */
[----:B------:R-:W-:Y:S01]  /*1a10*/  FFMA R55, R55, UR20, -R52 ;  /* 0x0000001437377c23 */ /* 0x000fe20008000834 */
[--C-:B------:R-:W-:Y:S01]  /*1a20*/  FFMA R32, R32, UR20, -R95.reuse ;  /* 0x0000001420207c23 */ /* 0x100fe2000800085f */
[--C-:B------:R-:W-:Y:S01]  /*1a30*/  FFMA R33, R33, UR20, -R95.reuse ;  /* 0x0000001421217c23 */ /* 0x100fe2000800085f */
[----:B------:R-:W-:-:S02]  /*1a40*/  FFMA R36, R36, UR20, -R95 ;  /* 0x0000001424247c23 */ /* 0x000fc4000800085f */
[----:B------:R2:W-:Y:S01]  /*1a50*/  MUFU.EX2 R99, R29 ;  /* 0x0000001d00637308 */ /* 0x0005e20000000800 */
[----:B0-----:R-:W-:Y:S01]  /*1a60*/  FADD R25, -R52, R93 ;  /* 0x0000005d34197221 */ /* 0x001fe20000000100 */
[----:B----4-:R-:W-:Y:S04]  /*1a70*/  STS.U16 [R88+UR14+0x2c00], R113 ;  /* 0x002c007158007988 */ /* 0x010fe8000800040e */
[----:B------:R-:W-:Y:S04]  /*1a80*/  STS.U16 [R72+UR14+0x2200], R111 ;  /* 0x0022006f48007988 */ /* 0x000fe8000800040e */
[----:B------:R-:W-:Y:S04]  /*1a90*/  STS.U16 [R72+UR14+0x2600], R107 ;  /* 0x0026006b48007988 */ /* 0x000fe8000800040e */
[----:B------:R-:W-:Y:S04]  /*1aa0*/  STS.U16 [R72+UR14+0x2a00], R109 ;  /* 0x002a006d48007988 */ /* 0x000fe8000800040e */
[----:B------:R-:W-:Y:S01]  /*1ab0*/  STS.U16 [R72+UR14+0x2e00], R119 ;  /* 0x002e007748007988 */ /* 0x000fe2000800040e */
[----:B------:R0:W-:Y:S06]  /*1ac0*/  MEMBAR.ALL.CTA ;  /* 0x0000000000007992 */ /* 0x0001ec0000008000 */
[----:B0-----:R-:W0:Y:S01]  /*1ad0*/  FENCE.VIEW.ASYNC.S ;  /* 0x00000000000073c6 */ /* 0x001e220000000000 */
[----:B--2---:R-:W-:Y:S01]  /*1ae0*/  FMUL R29, R24, 1.4426950216293334961 ;  /* 0x3fb8aa3b181d7820 */ /* 0x004fe20000400000 */
[----:B------:R-:W-:Y:S01]  /*1af0*/  FFMA R37, R37, UR20, -R95 ;  /* 0x0000001425257c23 */ /* 0x000fe2000800085f */
[--C-:B------:R-:W-:Y:S01]  /*1b00*/  FFMA R30, R30, UR20, -R52.reuse ;  /* 0x000000141e1e7c23 */ /* 0x100fe20008000834 */
[--C-:B------:R-:W-:Y:S01]  /*1b10*/  FFMA R31, R31, UR20, -R52.reuse ;  /* 0x000000141f1f7c23 */ /* 0x100fe20008000834 */
[--C-:B------:R-:W-:Y:S01]  /*1b20*/  FFMA R34, R34, UR20, -R52.reuse ;  /* 0x0000001422227c23 */ /* 0x100fe20008000834 */
[--C-:B------:R-:W-:Y:S01]  /*1b30*/  FFMA R35, R35, UR20, -R52.reuse ;  /* 0x0000001423237c23 */ /* 0x100fe20008000834 */
[--C-:B------:R-:W-:Y:S01]  /*1b40*/  FFMA R38, R38, UR20, -R52.reuse ;  /* 0x0000001426267c23 */ /* 0x100fe20008000834 */
[--C-:B------:R-:W-:Y:S01]  /*1b50*/  FFMA R39, R39, UR20, -R52.reuse ;  /* 0x0000001427277c23 */ /* 0x100fe20008000834 */
[----:B------:R-:W-:Y:S01]  /*1b60*/  FFMA R24, R51, UR20, -R52 ;  /* 0x0000001433187c23 */ /* 0x000fe20008000834 */
[----:B------:R-:W-:Y:S01]  /*1b70*/  FMUL R96, R96, 1.4426950216293334961 ;  /* 0x3fb8aa3b60607820 */ /* 0x000fe20000400000 */
        /* <DEDUP_REMOVED lines=20> */
[----:B------:R-:W2:Y:S08]  /*1cc0*/  MUFU.EX2 R93, R25 ;  /* 0x00000019005d7308 */ /* 0x000eb00000000800 */
[----:B------:R-:W-:Y:S08]  /*1cd0*/  MUFU.EX2 R97, R98 ;  /* 0x0000006200617308 */ /* 0x000ff00000000800 */
[----:B------:R-:W3:Y:S08]  /*1ce0*/  MUFU.EX2 R94, R94 ;  /* 0x0000005e005e7308 */ /* 0x000ef00000000800 */
[----:B------:R-:W4:Y:S08]  /*1cf0*/  MUFU.EX2 R96, R96 ;  /* 0x0000006000607308 */ /* 0x000f300000000800 */
[----:B------:R-:W-:Y:S08]  /*1d00*/  MUFU.EX2 R98, R32 ;  /* 0x0000002000627308 */ /* 0x000ff00000000800 */
[----:B------:R-:W5:Y:S08]  /*1d10*/  MUFU.EX2 R101, R33 ;  /* 0x0000002100657308 */ /* 0x000f700000000800 */
[----:B------:R-:W-:Y:S08]  /*1d20*/  MUFU.EX2 R100, R36 ;  /* 0x0000002400647308 */ /* 0x000ff00000000800 */
[----:B------:R-:W0:Y:S08]  /*1d30*/  MUFU.EX2 R103, R37 ;  /* 0x0000002500677308 */ /* 0x000e300000000800 */
        /* <DEDUP_REMOVED lines=12> */
[----:B------:R-:W0:Y:S08]  /*1e00*/  MUFU.EX2 R46, R26 ;  /* 0x0000001a002e7308 */ /* 0x000e300000000800 */
[----:B------:R-:W-:Y:S08]  /*1e10*/  MUFU.EX2 R47, R27 ;  /* 0x0000001b002f7308 */ /* 0x000ff00000000800 */
[----:B------:R-:W0:Y:S08]  /*1e20*/  MUFU.EX2 R50, R28 ;  /* 0x0000001c00327308 */ /* 0x000e300000000800 */
[----:B------:R-:W-:Y:S08]  /*1e30*/  MUFU.EX2 R51, R29 ;  /* 0x0000001d00337308 */ /* 0x000ff00000000800 */
[----:B------:R3:W0:Y:S08]  /*1e40*/  MUFU.EX2 R112, R24 ;  /* 0x0000001800707308 */ /* 0x0006300000000800 */
[----:B------:R-:W-:Y:S08]  /*1e50*/  MUFU.EX2 R54, R54 ;  /* 0x0000003600367308 */ /* 0x000ff00000000800 */
[----:B------:R-:W0:Y:S01]  /*1e60*/  MUFU.EX2 R55, R55 ;  /* 0x0000003700377308 */ /* 0x000e220000000800 */
[-C--:B-1----:R-:W-:Y:S01]  /*1e70*/  FMUL R56, R56, R121.reuse ;  /* 0x0000007938387220 */ /* 0x082fe20000400000 */
[-C--:B------:R-:W-:Y:S01]  /*1e80*/  FMUL R57, R57, R121.reuse ;  /* 0x0000007939397220 */ /* 0x080fe20000400000 */
[-C--:B------:R-:W-:Y:S01]  /*1e90*/  FMUL R60, R60, R121.reuse ;  /* 0x000000793c3c7220 */ /* 0x080fe20000400000 */
[-C--:B------:R-:W-:Y:S01]  /*1ea0*/  FMUL R61, R61, R121.reuse ;  /* 0x000000793d3d7220 */ /* 0x080fe20000400000 */
[-C--:B------:R-:W-:Y:S01]  /*1eb0*/  FMUL R64, R64, R121.reuse ;  /* 0x0000007940407220 */ /* 0x080fe20000400000 */
[-C--:B------:R-:W-:Y:S01]  /*1ec0*/  FMUL R65, R65, R121.reuse ;  /* 0x0000007941417220 */ /* 0x080fe20000400000 */
[----:B------:R-:W-:Y:S01]  /*1ed0*/  FMUL R68, R68, R121 ;  /* 0x0000007944447220 */ /* 0x000fe20000400000 */
[-C--:B--2---:R-:W-:Y:S01]  /*1ee0*/  FMUL R58, R58, R93.reuse ;  /* 0x0000005d3a3a7220 */ /* 0x084fe20000400000 */
[-C--:B------:R-:W-:Y:S01]  /*1ef0*/  FMUL R59, R59, R93.reuse ;  /* 0x0000005d3b3b7220 */ /* 0x080fe20000400000 */
[-C--:B------:R-:W-:Y:S01]  /*1f00*/  FMUL R62, R62, R93.reuse ;  /* 0x0000005d3e3e7220 */ /* 0x080fe20000400000 */
[-C--:B------:R-:W-:Y:S01]  /*1f10*/  FMUL R63, R63, R93.reuse ;  /* 0x0000005d3f3f7220 */ /* 0x080fe20000400000 */
[-C--:B------:R-:W-:Y:S01]  /*1f20*/  FMUL R66, R66, R93.reuse ;  /* 0x0000005d42427220 */ /* 0x080fe20000400000 */
[-C--:B------:R-:W-:Y:S01]  /*1f30*/  FMUL R67, R67, R93.reuse ;  /* 0x0000005d43437220 */ /* 0x080fe20000400000 */
[----:B------:R-:W-:Y:S01]  /*1f40*/  FMUL R70, R70, R93 ;  /* 0x0000005d46467220 */ /* 0x000fe20000400000 */
[----:B------:R-:W-:Y:S01]  /*1f50*/  FMUL R69, R69, R121 ;  /* 0x0000007945457220 */ /* 0x000fe20000400000 */
[----:B------:R-:W-:Y:S01]  /*1f60*/  FMUL R71, R71, R93 ;  /* 0x0000005d47477220 */ /* 0x000fe20000400000 */
[----:B---3--:R-:W-:-:S02]  /*1f70*/  F2FP.BF16.F32.PACK_AB R24, R97, R94 ;  /* 0x0000005e6118723e */ /* 0x008fc400000010ff */
[----:B----4-:R-:W-:Y:S02]  /*1f80*/  F2FP.BF16.F32.PACK_AB R26, R99, R96 ;  /* 0x00000060631a723e */ /* 0x010fe400000010ff */
[----:B-----5:R-:W-:Y:S02]  /*1f90*/  F2FP.BF16.F32.PACK_AB R28, R101, R98 ;  /* 0x00000062651c723e */ /* 0x020fe400000010ff */
[----:B0-----:R-:W-:Y:S02]  /*1fa0*/  F2FP.BF16.F32.PACK_AB R30, R103, R100 ;  /* 0x00000064671e723e */ /* 0x001fe400000010ff */
[----:B------:R-:W-:Y:S02]  /*1fb0*/  F2FP.BF16.F32.PACK_AB R32, R41, R40 ;  /* 0x000000282920723e */ /* 0x000fe400000010ff */
[----:B------:R-:W-:Y:S02]  /*1fc0*/  F2FP.BF16.F32.PACK_AB R34, R45, R44 ;  /* 0x0000002c2d22723e */ /* 0x000fe400000010ff */
[----:B------:R-:W-:-:S02]  /*1fd0*/  F2FP.BF16.F32.PACK_AB R36, R49, R48 ;  /* 0x000000303124723e */ /* 0x000fc400000010ff */
[----:B------:R-:W-:Y:S02]  /*1fe0*/  F2FP.BF16.F32.PACK_AB R38, R74, R53 ;  /* 0x000000354a26723e */ /* 0x000fe400000010ff */
[----:B------:R-:W-:Y:S02]  /*1ff0*/  F2FP.BF16.F32.PACK_AB R25, R123, R102 ;  /* 0x000000667b19723e */ /* 0x000fe400000010ff */
[----:B------:R-:W-:Y:S02]  /*2000*/  F2FP.BF16.F32.PACK_AB R27, R125, R104 ;  /* 0x000000687d1b723e */ /* 0x000fe400000010ff */
[----:B------:R-:W-:Y:S02]  /*2010*/  F2FP.BF16.F32.PACK_AB R29, R108, R106 ;  /* 0x0000006a6c1d723e */ /* 0x000fe400000010ff */
[----:B------:R-:W-:Y:S02]  /*2020*/  F2FP.BF16.F32.PACK_AB R31, R42, R110 ;  /* 0x0000006e2a1f723e */ /* 0x000fe400000010ff */
[----:B------:R-:W-:-:S02]  /*2030*/  F2FP.BF16.F32.PACK_AB R33, R46, R43 ;  /* 0x0000002b2e21723e */ /* 0x000fc400000010ff */
[----:B------:R-:W-:Y:S02]  /*2040*/  F2FP.BF16.F32.PACK_AB R35, R50, R47 ;  /* 0x0000002f3223723e */ /* 0x000fe400000010ff */
[----:B------:R-:W-:Y:S02]  /*2050*/  F2FP.BF16.F32.PACK_AB R37, R112, R51 ;  /* 0x000000337025723e */ /* 0x000fe400000010ff */
[----:B------:R-:W-:Y:S01]  /*2060*/  F2FP.BF16.F32.PACK_AB R39, R55, R54 ;  /* 0x000000363727723e */ /* 0x000fe200000010ff */
[----:B------:R-:W-:Y:S06]  /*2070*/  BAR.SYNC.DEFER_BLOCKING 0x0 ;  /* 0x0000000000007b1d */ /* 0x000fec0000010000 */
[----:B------:R-:W-:Y:S01]  /*2080*/  UMOV UR30, UR6 ;  /* 0x00000006001e7c82 */ /* 0x000fe20008000000 */
[----:B------:R-:W-:Y:S01]  /*2090*/  UMOV UR31, 0x40000040 ;  /* 0x40000040001f7882 */ /* 0x000fe20000000000 */
[----:B------:R-:W-:-:S06]  /*20a0*/  WARPGROUP.ARRIVE ;  /* 0x00000000000079c5 */ /* 0x000fcc0000000000 */
[----:B------:R-:W-:Y:S01]  /*20b0*/  HGMMA.64x32x16.F32.BF16 R56, R24, gdesc[UR28], R56 ;  /* 0x0060001c18387df0 */ /* 0x000fe20008701838 */
[----:B------:R-:W-:Y:S01]  /*20c0*/  FADD R123, R102, R123 ;  /* 0x0000007b667b7221 */ /* 0x000fe20000000000 */
[----:B------:R-:W-:-:S03]  /*20d0*/  FADD R97, R94, R97 ;  /* 0x000000615e617221 */ /* 0x000fc60000000000 */
[----:B------:R-:W-:Y:S01]  /*20e0*/  FADD R104, R104, R123 ;  /* 0x0000007b68687221 */ /* 0x000fe20000000000 */
[----:B------:R-:W-:Y:S01]  /*20f0*/  FADD R96, R96, R97 ;  /* 0x0000006160607221 */ /* 0x000fe20000000000 */
[----:B------:R-:W-:Y:S02]  /*2100*/  HGMMA.64x32x16.F32.BF16 R56, R28, gdesc[UR16], R56 ;  /* 0x006000101c387df0 */ /* 0x000fe40008701838 */
[----:B------:R-:W-:Y:S01]  /*2110*/  FADD R125, R125, R104 ;  /* 0x000000687d7d7221 */ /* 0x000fe20000000000 */
[----:B------:R-:W-:-:S03]  /*2120*/  FADD R99, R99, R96 ;  /* 0x0000006063637221 */ /* 0x000fc60000000000 */
        /* <DEDUP_REMOVED lines=13> */
[----:B------:R-:W-:Y:S01]  /*2200*/  HGMMA.64x32x16.F32.BF16 R56, R32, gdesc[UR20], R56 ;  /* 0x0060001420387df0 */ /* 0x000fe20008701838 */
[----:B------:R-:W-:Y:S02]  /*2210*/  FADD R44, R44, R41 ;  /* 0x000000292c2c7221 */ /* 0x000fe40000000000 */
[----:B------:R-:W-:Y:S02]  /*2220*/  FADD R50, R50, R47 ;  /* 0x0000002f32327221 */ /* 0x000fe40000000000 */
[----:B------:R-:W-:Y:S02]  /*2230*/  FADD R45, R45, R44 ;  /* 0x0000002c2d2d7221 */ /* 0x000fe40000000000 */
[----:B------:R-:W-:Y:S02]  /*2240*/  FADD R51, R51, R50 ;  /* 0x0000003233337221 */ /* 0x000fe40000000000 */
[----:B------:R-:W-:-:S02]  /*2250*/  FADD R48, R48, R45 ;  /* 0x0000002d30307221 */ /* 0x000fc40000000000 */
[----:B------:R-:W-:Y:S02]  /*2260*/  FADD R51, R112, R51 ;  /* 0x0000003370337221 */ /* 0x000fe40000000000 */
[----:B------:R-:W-:Y:S02]  /*2270*/  FADD R48, R49, R48 ;  /* 0x0000003031307221 */ /* 0x000fe40000000000 */
[----:B------:R-:W-:Y:S02]  /*2280*/  FADD R54, R54, R51 ;  /* 0x0000003336367221 */ /* 0x000fe40000000000 */
[----:B------:R-:W-:Y:S02]  /*2290*/  FADD R53, R53, R48 ;  /* 0x0000003035357221 */ /* 0x000fe40000000000 */
[----:B------:R-:W-:Y:S02]  /*22a0*/  FADD R54, R55, R54 ;  /* 0x0000003637367221 */ /* 0x000fe40000000000 */
[----:B------:R-:W-:-:S03]  /*22b0*/  FADD R53, R74, R53 ;  /* 0x000000354a357221 */ /* 0x000fc60000000000 */
[----:B------:R-:W0:Y:S04]  /*22c0*/  SHFL.BFLY PT, R41, R54, 0x2, 0x1f ;  /* 0x0c401f0036297f89 */ /* 0x000e2800000e0000 */
[----:B------:R-:W1:Y:S01]  /*22d0*/  SHFL.BFLY PT, R40, R53, 0x2, 0x1f ;  /* 0x0c401f0035287f89 */ /* 0x000e6200000e0000 */
[----:B------:R-:W-:Y:S01]  /*22e0*/  HGMMA.64x32x16.F32.BF16 R56, R36, gdesc[UR24], R56, gsb0 ;  /* 0x0060001824387df0 */ /* 0x000fe20008001838 */
[----:B0-----:R-:W-:Y:S01]  /*22f0*/  FADD R43, R54, R41 ;  /* 0x00000029362b7221 */ /* 0x001fe20000000000 */
[----:B-1----:R-:W-:-:S04]  /*2300*/  FADD R40, R53, R40 ;  /* 0x0000002835287221 */ /* 0x002fc80000000000 */
[----:B------:R-:W0:Y:S04]  /*2310*/  SHFL.BFLY PT, R44, R43, 0x1, 0x1f ;  /* 0x0c201f002b2c7f89 */ /* 0x000e2800000e0000 */
[----:B------:R-:W1:Y:S01]  /*2320*/  SHFL.BFLY PT, R41, R40, 0x1, 0x1f ;  /* 0x0c201f0028297f89 */ /* 0x000e6200000e0000 */
[----:B------:R-:W-:-:S06]  /*2330*/  UIADD3 UR4, UR4, 0x40, URZ ;  /* 0x0000004004047890 */ /* 0x000fcc000fffe03f */
[----:B------:R-:W-:Y:S01]  /*2340*/  ISETP.LE.AND P0, PT, R87, UR4, PT ;  /* 0x0000000457007c0c */ /* 0x000fe2000bf03270 */
[----:B------:R-:W-:Y:S01]  /*2350*/  IMAD R91, R73, 0x40, R91 ;  /* 0x00000040495b7824 */ /* 0x000fe200078e025b */
[----:B------:R-:W-:Y:S02]  /*2360*/  LEA R89, R75, R89, 0x6 ;  /* 0x000000594b597211 */ /* 0x000fe400078e30ff */
[----:B------:R-:W-:Y:S01]  /*2370*/  MOV R74, R95 ;  /* 0x0000005f004a7202 */ /* 0x000fe20000000f00 */
[----:B0-----:R-:W-:Y:S01]  /*2380*/  FADD R44, R43, R44 ;  /* 0x0000002c2b2c7221 */ /* 0x001fe20000000000 */
[----:B-1----:R-:W-:-:S03]  /*2390*/  FADD R42, R40, R41 ;  /* 0x00000029282a7221 */ /* 0x002fc60000000000 */
[----:B------:R-:W-:Y:S01]  /*23a0*/  FFMA R92, R93, R92, R44 ;  /* 0x0000005c5d5c7223 */ /* 0x000fe2000000002c */
[----:B------:R-:W-:Y:S01]  /*23b0*/  MOV R93, R52 ;  /* 0x00000034005d7202 */ /* 0x000fe20000000f00 */
[----:B------:R-:W-:Y:S01]  /*23c0*/  FFMA R90, R121, R90, R42 ;  /* 0x0000005a795a7223 */ /* 0x000fe2000000002a */
[----:B------:R-:W-:Y:S02]  /*23d0*/  WARPGROUP.DEPBAR.LE gsb0, 0x0 ;  /* 0x00008000000079c5 */ /* 0x000fe40000010000 */
[----:B------:R-:W-:Y:S05]  /*23e0*/  @!P0 BRA `(.L_x_1) ;  /* 0xffffffe800cc8947 */ /* 0x000fea000383ffff */
.L_x_0:
[----:B------:R-:W-:Y:S01]  /*23f0*/  FMUL R2, R71, 0.25 ;  /* 0x3e80000047027820 */ /* 0x000fe20000400000 */
[----:B------:R-:W-:Y:S01]  /*2400*/  FSETP.GT.AND P0, PT, |R92|, 8.50705917302346158658e+37, PT ;  /* 0x7e8000005c00780b */ /* 0x000fe20003f04200 */
[----:B-1----:R-:W-:Y:S01]  /*2410*/  FMUL R5, R62, 0.25 ;  /* 0x3e8000003e057820 */ /* 0x002fe20000400000 */
[----:B------:R-:W-:Y:S01]  /*2420*/  FSETP.GT.AND P1, PT, |R90|, 8.50705917302346158658e+37, PT ;  /* 0x7e8000005a00780b */ /* 0x000fe20003f24200 */
[----:B------:R-:W-:Y:S01]  /*2430*/  FMUL R3, R70, 0.25 ;  /* 0x3e80000046037820 */ /* 0x000fe20000400000 */
[----:B------:R-:W-:Y:S01]  /*2440*/  FSEL R10, R2, R71, P0 ;  /* 0x00000047020a7208 */ /* 0x000fe20000000000 */
[----:B------:R-:W-:Y:S01]  /*2450*/  FMUL R2, R63, 0.25 ;  /* 0x3e8000003f027820 */ /* 0x000fe20000400000 */
[----:B------:R-:W-:Y:S01]  /*2460*/  FSEL R62, R5, R62, P0 ;  /* 0x0000003e053e7208 */ /* 0x000fe20000000000 */
[----:B------:R-:W-:Y:S01]  /*2470*/  FMUL R5, R58, 0.25 ;  /* 0x3e8000003a057820 */ /* 0x000fe20000400000 */
[----:B------:R-:W-:Y:S01]  /*2480*/  FMUL R4, R67, 0.25 ;  /* 0x3e80000043047820 */ /* 0x000fe20000400000 */
[----:B------:R-:W-:Y:S01]  /*2490*/  FSEL R70, R3, R70, P0 ;  /* 0x0000004603467208 */ /* 0x000fe20000000000 */
        /* <DEDUP_REMOVED lines=10> */
[----:B------:R-:W0:Y:S01]  /*2540*/  LDC R12, c[0x0][0x278] ;  /* 0x00009e00ff0c7b82 */ /* 0x000e220000000800 */
[----:B------:R-:W-:Y:S01]  /*2550*/  LOP3.LUT R5, R0, 0x7, RZ, 0xc0, !PT ;  /* 0x0000000700057812 */ /* 0x000fe200078ec0ff */
[----:B------:R-:W-:Y:S01]  /*2560*/  ULDC.64 UR6, c[0x0][0x270] ;  /* 0x00009c0000067ab9 */ /* 0x000fe20000000a00 */
[----:B------:R-:W-:Y:S01]  /*2570*/  FSEL R61, R2, R61, P1 ;  /* 0x0000003d023d7208 */ /* 0x000fe20000800000 */
[----:B------:R-:W-:Y:S01]  /*2580*/  IMAD.SHL.U32 R2, R0, 0x8, RZ ;  /* 0x0000000800027824 */ /* 0x000fe200078e00ff */
[----:B------:R-:W-:Y:S01]  /*2590*/  LEA R6, R5, UR14, 0x4 ;  /* 0x0000000e05067c11 */ /* 0x000fe2000f8e20ff */
[----:B------:R-:W-:Y:S01]  /*25a0*/  UIMAD UR6, UR5, UR6, URZ ;  /* 0x00000006050672a4 */ /* 0x000fe2000f8e023f */
[----:B------:R-:W-:Y:S01]  /*25b0*/  FSEL R66, R3, R66, P0 ;  /* 0x0000004203427208 */ /* 0x000fe20000000000 */
[----:B------:R-:W-:Y:S01]  /*25c0*/  FMUL R3, R68, 0.25 ;  /* 0x3e80000044037820 */ /* 0x000fe20000400000 */
[----:B------:R-:W-:Y:S01]  /*25d0*/  LOP3.LUT R8, R0, 0x8, RZ, 0xc0, !PT ;  /* 0x0000000800087812 */ /* 0x000fe200078ec0ff */
[----:B------:R-:W-:Y:S01]  /*25e0*/  IMAD R7, R5, -0x8, R6 ;  /* 0xfffffff805077824 */ /* 0x000fe200078e0206 */
[----:B------:R-:W-:Y:S01]  /*25f0*/  LOP3.LUT R2, R2, 0x780, RZ, 0xc0, !PT ;  /* 0x0000078002027812 */ /* 0x000fe200078ec0ff */
[----:B------:R-:W1:Y:S01]  /*2600*/  LDC.64 R50, c[0x0][0x228] ;  /* 0x00008a00ff327b82 */ /* 0x000e620000000a00 */
[----:B------:R-:W-:Y:S01]  /*2610*/  LEA R5, R8, R6, 0x8 ;  /* 0x0000000608057211 */ /* 0x000fe200078e40ff */
[----:B------:R-:W-:Y:S01]  /*2620*/  USHF.L.U32 UR4, UR6, 0x1, URZ ;  /* 0x0000000106047899 */ /* 0x000fe2000800063f */
[----:B------:R-:W-:Y:S01]  /*2630*/  FSEL R24, R4, R59, P0 ;  /* 0x0000003b04187208 */ /* 0x000fe20000000000 */
[----:B------:R-:W-:Y:S01]  /*2640*/  FMUL R4, R65, 0.25 ;  /* 0x3e80000041047820 */ /* 0x000fe20000400000 */
[----:B------:R-:W-:Y:S01]  /*2650*/  FSEL R15, R3, R68, P1 ;  /* 0x00000044030f7208 */ /* 0x000fe20000800000 */
[----:B------:R-:W-:Y:S01]  /*2660*/  FMUL R3, R60, 0.25 ;  /* 0x3e8000003c037820 */ /* 0x000fe20000400000 */
[----:B------:R-:W-:-:S02]  /*2670*/  IMAD.IADD R14, R2, 0x1, R5 ;  /* 0x00000001020e7824 */ /* 0x000fc400078e0205 */
[----:B------:R-:W-:Y:S01]  /*2680*/  FMUL R2, R90, 8388608 ;  /* 0x4b0000005a027820 */ /* 0x000fe20000400000 */
[----:B------:R-:W-:Y:S01]  /*2690*/  FSEL R65, R4, R65, P1 ;  /* 0x0000004104417208 */ /* 0x000fe20000800000 */
[----:B------:R-:W-:Y:S01]  /*26a0*/  FMUL R4, R57, 0.25 ;  /* 0x3e80000039047820 */ /* 0x000fe20000400000 */
[----:B------:R-:W-:Y:S01]  /*26b0*/  BAR.SYNC.DEFER_BLOCKING 0x0 ;  /* 0x0000000000007b1d */ /* 0x000fe20000010000 */
[----:B------:R-:W-:Y:S02]  /*26c0*/  FSETP.GEU.AND P2, PT, R90, 1.175494350822287508e-38, PT ;  /* 0x008000005a00780b */ /* 0x000fe40003f4e000 */
[----:B------:R-:W-:Y:S01]  /*26d0*/  FSEL R25, R3, R60, P1 ;  /* 0x0000003c03197208 */ /* 0x000fe20000800000 */
[----:B------:R-:W-:Y:S01]  /*26e0*/  FMUL R3, R56, 0.25 ;  /* 0x3e80000038037820 */ /* 0x000fe20000400000 */
[----:B------:R-:W-:Y:S02]  /*26f0*/  FSEL R26, R2, R90, !P2 ;  /* 0x0000005a021a7208 */ /* 0x000fe40005000000 */
[----:B------:R-:W-:-:S02]  /*2700*/  FSETP.GEU.AND P4, PT, |R92|, 1.175494350822287508e-38, PT ;  /* 0x008000005c00780b */ /* 0x000fc40003f8e200 */
[----:B------:R-:W-:Y:S02]  /*2710*/  FSEL R57, R4, R57, P1 ;  /* 0x0000003904397208 */ /* 0x000fe40000800000 */
[----:B------:R-:W-:Y:S02]  /*2720*/  SHF.L.U32 R4, R0, 0x2, RZ ;  /* 0x0000000200047819 */ /* 0x000fe400000006ff */
[----:B------:R-:W-:Y:S01]  /*2730*/  FSEL R31, R3, R56, P1 ;  /* 0x00000038031f7208 */ /* 0x000fe20000800000 */
[----:B------:R-:W-:Y:S01]  /*2740*/  FMUL R3, R92, 8388608 ;  /* 0x4b0000005c037820 */ /* 0x000fe20000400000 */
[----:B------:R-:W-:Y:S02]  /*2750*/  IADD3 R2, R26, -0x3f3504f3, RZ ;  /* 0xc0cafb0d1a027810 */ /* 0x000fe40007ffe0ff */
[----:B------:R-:W-:Y:S02]  /*2760*/  FSETP.GEU.AND P3, PT, R92, 1.175494350822287508e-38, PT ;  /* 0x008000005c00780b */ /* 0x000fe40003f6e000 */
[----:B------:R-:W-:Y:S01]  /*2770*/  LOP3.LUT R4, R4, 0x1c0, RZ, 0xc0, !PT ;  /* 0x000001c004047812 */ /* 0x000fe200078ec0ff */
[----:B------:R-:W-:Y:S01]  /*2780*/  @!P4 FMUL R10, R10, 16777216 ;  /* 0x4b8000000a0ac820 */ /* 0x000fe20000400000 */
[----:B------:R-:W-:Y:S01]  /*2790*/  LOP3.LUT R5, R2, 0xff800000, RZ, 0xc0, !PT ;  /* 0xff80000002057812 */ /* 0x000fe200078ec0ff */
[----:B------:R-:W-:Y:S01]  /*27a0*/  @!P4 FMUL R70, R70, 16777216 ;  /* 0x4b8000004646c820 */ /* 0x000fe20000400000 */
[----:B------:R-:W-:Y:S01]  /*27b0*/  FSEL R28, R3, R92, !P3 ;  /* 0x0000005c031c7208 */ /* 0x000fe20005800000 */
[----:B------:R-:W-:Y:S01]  /*27c0*/  @P0 FMUL R92, R92, 0.25 ;  /* 0x3e8000005c5c0820 */ /* 0x000fe20000400000 */
[----:B------:R-:W-:Y:S01]  /*27d0*/  IADD3 R13, R4, R7, RZ ;  /* 0x00000007040d7210 */ /* 0x000fe20007ffe0ff */
[----:B------:R-:W-:Y:S01]  /*27e0*/  @!P4 FMUL R18, R18, 16777216 ;  /* 0x4b8000001212c820 */ /* 0x000fe20000400000 */
[----:B------:R-:W-:Y:S01]  /*27f0*/  FSEL R4, RZ, -23, P2 ;  /* 0xc1b80000ff047808 */ /* 0x000fe20001000000 */
[----:B------:R-:W-:Y:S01]  /*2800*/  @!P4 FMUL R92, R92, 16777216 ;  /* 0x4b8000005c5cc820 */ /* 0x000fe20000400000 */
[----:B------:R-:W-:Y:S01]  /*2810*/  I2FP.F32.S32 R7, R5 ;  /* 0x0000000500077245 */ /* 0x000fe20000201400 */
[----:B------:R-:W-:Y:S01]  /*2820*/  VIADD R3, R28, 0xc0cafb0d ;  /* 0xc0cafb0d1c037836 */ /* 0x000fe20000000000 */
[----:B------:R-:W-:Y:S01]  /*2830*/  SHF.R.U32.HI R17, RZ, 0x7, R0 ;  /* 0x00000007ff117819 */ /* 0x000fe20000011600 */
[----:B------:R-:W-:Y:S01]  /*2840*/  IMAD.IADD R5, R26, 0x1, -R5 ;  /* 0x000000011a057824 */ /* 0x000fe200078e0a05 */
[----:B------:R-:W-:Y:S01]  /*2850*/  LEA.HI R2, R8, R13, RZ, 0x1f ;  /* 0x0000000d08027211 */ /* 0x000fe200078ff8ff */
[----:B------:R-:W-:Y:S01]  /*2860*/  FFMA.FTZ R8, R7, 1.1920928955078125e-07, R4 ;  /* 0x3400000007087823 */ /* 0x000fe20000010004 */
[----:B------:R-:W-:Y:S01]  /*2870*/  SGXT.U32 R17, R17, 0x1 ;  /* 0x000000011111781a */ /* 0x000fe20000000000 */
[----:B------:R-:W2:Y:S01]  /*2880*/  MUFU.RCP R7, R92 ;  /* 0x0000005c00077308 */ /* 0x000ea20000001000 */
[----:B------:R-:W-:Y:S01]  /*2890*/  LOP3.LUT R9, R3, 0xff800000, RZ, 0xc0, !PT ;  /* 0xff80000003097812 */ /* 0x000fe200078ec0ff */
[----:B------:R-:W-:Y:S01]  /*28a0*/  FADD R5, R5, -1 ;  /* 0xbf80000005057421 */ /* 0x000fe20000000000 */
[----:B------:R-:W-:Y:S01]  /*28b0*/  @!P4 FMUL R66, R66, 16777216 ;  /* 0x4b8000004242c820 */ /* 0x000fe20000400000 */
[----:B0-----:R-:W-:Y:S01]  /*28c0*/  IMAD R3, R17, R12, RZ ;  /* 0x0000000c11037224 */ /* 0x001fe200078e02ff */
[----:B------:R-:W-:Y:S01]  /*28d0*/  MOV R17, 0x3dc6b27f ;  /* 0x3dc6b27f00117802 */ /* 0x000fe20000000f00 */
[----:B------:R-:W-:Y:S01]  /*28e0*/  @!P4 FMUL R20, R20, 16777216 ;  /* 0x4b8000001414c820 */ /* 0x000fe20000400000 */
[-C--:B------:R-:W-:Y:S01]  /*28f0*/  I2FP.F32.S32 R11, R9.reuse ;  /* 0x00000009000b7245 */ /* 0x080fe20000201400 */
[----:B------:R-:W-:Y:S01]  /*2900*/  @!P4 FMUL R62, R62, 16777216 ;  /* 0x4b8000003e3ec820 */ /* 0x000fe20000400000 */
[----:B------:R-:W-:Y:S01]  /*2910*/  IADD3 R9, R28, -R9, RZ ;  /* 0x800000091c097210 */ /* 0x000fe20007ffe0ff */
[CC--:B------:R-:W-:Y:S01]  /*2920*/  FFMA.FTZ R4, R5.reuse, R17.reuse, -0.16845393180847167969 ;  /* 0xbe2c7f3005047423 */ /* 0x0c0fe20000010011 */
[----:B------:R-:W-:Y:S01]  /*2930*/  @!P4 FMUL R24, R24, 16777216 ;  /* 0x4b8000001818c820 */ /* 0x000fe20000400000 */
[----:B------:R-:W-:Y:S01]  /*2940*/  @!P4 FMUL R58, R58, 16777216 ;  /* 0x4b8000003a3ac820 */ /* 0x000fe20000400000 */
[C---:B------:R-:W-:Y:S01]  /*2950*/  FSETP.GEU.AND P0, PT, |R90|.reuse, 1.175494350822287508e-38, PT ;  /* 0x008000005a00780b */ /* 0x040fe20003f0e200 */
[----:B------:R-:W-:Y:S01]  /*2960*/  FFMA.FTZ R4, R5, R4, 0.1716887056827545166 ;  /* 0x3e2fcf2a05047423 */ /* 0x000fe20000010004 */
[----:B------:R-:W-:Y:S01]  /*2970*/  @P1 FMUL R90, R90, 0.25 ;  /* 0x3e8000005a5a1820 */ /* 0x000fe20000400000 */
[----:B------:R-:W-:Y:S01]  /*2980*/  FSEL R6, RZ, -23, P3 ;  /* 0xc1b80000ff067808 */ /* 0x000fe20001800000 */
[----:B--2---:R-:W-:Y:S01]  /*2990*/  FMUL R16, R7, R10 ;  /* 0x0000000a07107220 */ /* 0x004fe20000400000 */
[----:B------:R-:W-:Y:S01]  /*29a0*/  FADD R10, R9, -1 ;  /* 0xbf800000090a7421 */ /* 0x000fe20000000000 */
[C---:B------:R-:W-:Y:S01]  /*29b0*/  FMUL R70, R7.reuse, R70 ;  /* 0x0000004607467220 */ /* 0x040fe20000400000 */
[C---:B------:R-:W-:Y:S01]  /*29c0*/  FMUL R19, R7.reuse, R18 ;  /* 0x0000001207137220 */ /* 0x040fe20000400000 */
[C---:B------:R-:W-:Y:S01]  /*29d0*/  FMUL R21, R7.reuse, R66 ;  /* 0x0000004207157220 */ /* 0x040fe20000400000 */
[C---:B------:R-:W-:Y:S01]  /*29e0*/  FMUL R22, R7.reuse, R20 ;  /* 0x0000001407167220 */ /* 0x040fe20000400000 */
[C---:B------:R-:W-:Y:S01]  /*29f0*/  FMUL R62, R7.reuse, R62 ;  /* 0x0000003e073e7220 */ /* 0x040fe20000400000 */
[C---:B------:R-:W-:Y:S01]  /*2a00*/  FMUL R27, R7.reuse, R24 ;  /* 0x00000018071b7220 */ /* 0x040fe20000400000 */
[----:B------:R-:W-:Y:S01]  /*2a10*/  FMUL R29, R7, R58 ;  /* 0x0000003a071d7220 */ /* 0x000fe20000400000 */
[----:B------:R-:W-:Y:S01]  /*2a20*/  FFMA.FTZ R4, R5, R4, -0.17900948226451873779 ;  /* 0xbe374e4305047423 */ /* 0x000fe20000010004 */
[----:B------:R-:W-:Y:S01]  /*2a30*/  FFMA.FTZ R7, R10, R17, -0.16845393180847167969 ;  /* 0xbe2c7f300a077423 */ /* 0x000fe20000010011 */
[----:B------:R-:W-:Y:S01]  /*2a40*/  @!P0 FMUL R90, R90, 16777216 ;  /* 0x4b8000005a5a8820 */ /* 0x000fe20000400000 */
[----:B------:R-:W-:Y:S01]  /*2a50*/  FFMA.FTZ R11, R11, 1.1920928955078125e-07, R6 ;  /* 0x340000000b0b7823 */ /* 0x000fe20000010006 */
[----:B------:R-:W-:Y:S01]  /*2a60*/  FFMA.FTZ R4, R5, R4, 0.20512372255325317383 ;  /* 0x3e520bf405047423 */ /* 0x000fe20000010004 */
[C---:B------:R-:W-:Y:S01]  /*2a70*/  FFMA.FTZ R7, R10.reuse, R7, 0.1716887056827545166 ;  /* 0x3e2fcf2a0a077423 */ /* 0x040fe20000010007 */
[----:B------:R-:W0:Y:S01]  /*2a80*/  MUFU.RCP R6, R90 ;  /* 0x0000005a00067308 */ /* 0x000e220000001000 */
[----:B------:R-:W-:Y:S01]  /*2a90*/  @!P0 FMUL R69, R69, 16777216 ;  /* 0x4b80000045458820 */ /* 0x000fe20000400000 */
[----:B------:R-:W-:Y:S01]  /*2aa0*/  FFMA.FTZ R4, R5, R4, -0.24046532809734344482 ;  /* 0xbe763c8b05047423 */ /* 0x000fe20000010004 */
[C---:B------:R-:W-:Y:S01]  /*2ab0*/  FFMA.FTZ R7, R10.reuse, R7, -0.17900948226451873779 ;  /* 0xbe374e430a077423 */ /* 0x040fe20000010007 */
[----:B------:R-:W-:Y:S01]  /*2ac0*/  @!P0 FMUL R15, R15, 16777216 ;  /* 0x4b8000000f0f8820 */ /* 0x000fe20000400000 */
[----:B------:R-:W-:Y:S01]  /*2ad0*/  @!P0 FMUL R65, R65, 16777216 ;  /* 0x4b80000041418820 */ /* 0x000fe20000400000 */
[----:B------:R-:W-:Y:S01]  /*2ae0*/  FFMA.FTZ R4, R5, R4, 0.28857114911079406738 ;  /* 0x3e93bf9905047423 */ /* 0x000fe20000010004 */
[C---:B------:R-:W-:Y:S01]  /*2af0*/  FFMA.FTZ R7, R10.reuse, R7, 0.20512372255325317383 ;  /* 0x3e520bf40a077423 */ /* 0x040fe20000010007 */
[----:B------:R-:W-:Y:S01]  /*2b00*/  @!P0 FMUL R23, R23, 16777216 ;  /* 0x4b80000017178820 */ /* 0x000fe20000400000 */
[----:B------:R-:W-:Y:S01]  /*2b10*/  @!P0 FMUL R61, R61, 16777216 ;  /* 0x4b8000003d3d8820 */ /* 0x000fe20000400000 */
[----:B------:R-:W-:Y:S01]  /*2b20*/  FFMA.FTZ R4, R5, R4, -0.36067417263984680176 ;  /* 0xbeb8aa4905047423 */ /* 0x000fe20000010004 */
[C---:B------:R-:W-:Y:S01]  /*2b30*/  FFMA.FTZ R7, R10.reuse, R7, -0.24046532809734344482 ;  /* 0xbe763c8b0a077423 */ /* 0x040fe20000010007 */
[----:B------:R-:W-:Y:S01]  /*2b40*/  @!P0 FMUL R25, R25, 16777216 ;  /* 0x4b80000019198820 */ /* 0x000fe20000400000 */
[----:B------:R-:W-:Y:S01]  /*2b50*/  @!P0 FMUL R31, R31, 16777216 ;  /* 0x4b8000001f1f8820 */ /* 0x000fe20000400000 */
[----:B------:R-:W-:Y:S01]  /*2b60*/  FFMA.FTZ R4, R5, R4, 0.48089820146560668945 ;  /* 0x3ef6384a05047423 */ /* 0x000fe20000010004 */
[----:B------:R-:W-:Y:S01]  /*2b70*/  FFMA.FTZ R7, R10, R7, 0.28857114911079406738 ;  /* 0x3e93bf990a077423 */ /* 0x000fe20000010007 */
[----:B------:R-:W-:Y:S01]  /*2b80*/  @!P0 FMUL R57, R57, 16777216 ;  /* 0x4b80000039398820 */ /* 0x000fe20000400000 */
[----:B0-----:R-:W-:Y:S01]  /*2b90*/  FMUL R69, R6, R69 ;  /* 0x0000004506457220 */ /* 0x001fe20000400000 */
[C---:B------:R-:W-:Y:S01]  /*2ba0*/  FFMA.FTZ R4, R5.reuse, R4, -0.72134751081466674805 ;  /* 0xbf38aa3b05047423 */ /* 0x040fe20000010004 */
[----:B------:R-:W-:Y:S01]  /*2bb0*/  FFMA.FTZ R7, R10, R7, -0.36067417263984680176 ;  /* 0xbeb8aa490a077423 */ /* 0x000fe20000010007 */
[C---:B------:R-:W-:Y:S01]  /*2bc0*/  FMUL R17, R6.reuse, R15 ;  /* 0x0000000f06117220 */ /* 0x040fe20000400000 */
[----:B------:R-:W-:Y:S01]  /*2bd0*/  FMUL R18, R6, R65 ;  /* 0x0000004106127220 */ /* 0x000fe20000400000 */
[C---:B------:R-:W-:Y:S01]  /*2be0*/  FMUL R4, R5.reuse, R4 ;  /* 0x0000000405047220 */ /* 0x040fe20000400000 */
[----:B------:R-:W-:Y:S01]  /*2bf0*/  FFMA.FTZ R7, R10, R7, 0.48089820146560668945 ;  /* 0x3ef6384a0a077423 */ /* 0x000fe20000010007 */
[C---:B------:R-:W-:Y:S01]  /*2c00*/  FMUL R20, R6.reuse, R23 ;  /* 0x0000001706147220 */ /* 0x040fe20000400000 */
[C---:B------:R-:W-:Y:S01]  /*2c10*/  FMUL R61, R6.reuse, R61 ;  /* 0x0000003d063d7220 */ /* 0x040fe20000400000 */
[C---:B------:R-:W-:Y:S01]  /*2c20*/  FMUL R25, R6.reuse, R25 ;  /* 0x0000001906197220 */ /* 0x040fe20000400000 */
[C---:B------:R-:W-:Y:S01]  /*2c30*/  FMUL R24, R6.reuse, R31 ;  /* 0x0000001f06187220 */ /* 0x040fe20000400000 */
[C---:B------:R-:W-:Y:S01]  /*2c40*/  FMUL R4, R5.reuse, R4 ;  /* 0x0000000405047220 */ /* 0x040fe20000400000 */
[----:B------:R-:W-:Y:S01]  /*2c50*/  FMUL R6, R6, R57 ;  /* 0x0000003906067220 */ /* 0x000fe20000400000 */
[----:B------:R-:W-:Y:S01]  /*2c60*/  FFMA.FTZ R7, R10, R7, -0.72134751081466674805 ;  /* 0xbf38aa3b0a077423 */ /* 0x000fe20000010007 */
[----:B------:R-:W-:Y:S01]  /*2c70*/  ISETP.GE.U32.AND P2, PT, R28, 0x7f800000, PT ;  /* 0x7f8000001c00780c */ /* 0x000fe20003f46070 */
[----:B------:R-:W-:Y:S01]  /*2c80*/  FFMA.FTZ R9, R5, 1.4426950216293334961, R4 ;  /* 0x3fb8aa3b05097823 */ /* 0x000fe20000010004 */
[----:B------:R-:W-:Y:S01]  /*2c90*/  F2FP.BF16.F32.PACK_AB R4, R25, R24 ;  /* 0x000000181904723e */ /* 0x000fe200000010ff */
[----:B------:R-:W-:Y:S01]  /*2ca0*/  FMUL R15, R10, R7 ;  /* 0x000000070a0f7220 */ /* 0x000fe20000400000 */
[----:B------:R-:W-:Y:S01]  /*2cb0*/  F2FP.BF16.F32.PACK_AB R5, R61, R6 ;  /* 0x000000063d05723e */ /* 0x000fe200000010ff */
[----:B------:R-:W-:Y:S01]  /*2cc0*/  FADD R44, R8, R9 ;  /* 0x00000009082c7221 */ /* 0x000fe20000000000 */
[----:B------:R-:W-:Y:S01]  /*2cd0*/  F2FP.BF16.F32.PACK_AB R6, R62, R29 ;  /* 0x0000001d3e06723e */ /* 0x000fe200000010ff */
[----:B------:R-:W-:Y:S01]  /*2ce0*/  FMUL R15, R10, R15 ;  /* 0x0000000f0a0f7220 */ /* 0x000fe20000400000 */
[----:B------:R-:W-:-:S02]  /*2cf0*/  F2FP.BF16.F32.PACK_AB R7, R22, R27 ;  /* 0x0000001b1607723e */ /* 0x000fc400000010ff */
[----:B------:R-:W-:Y:S01]  /*2d00*/  LOP3.LUT R40, R0, 0xff, RZ, 0xc0, !PT ;  /* 0x000000ff00287812 */ /* 0x000fe200078ec0ff */
[----:B------:R-:W-:Y:S01]  /*2d10*/  FFMA.FTZ R10, R10, 1.4426950216293334961, R15 ;  /* 0x3fb8aa3b0a0a7823 */ /* 0x000fe2000001000f */
[----:B------:R-:W-:Y:S01]  /*2d20*/  IMAD R15, R86, UR7, RZ ;  /* 0x00000007560f7c24 */ /* 0x000fe2000f8e02ff */
[----:B------:R0:W-:Y:S01]  /*2d30*/  STSM.16.M88.4 [R14], R4 ;  /* 0x000000040e007844 */ /* 0x0001e20000000200 */
[----:B------:R-:W-:Y:S01]  /*2d40*/  LEA R40, R40, UR14, 0x4 ;  /* 0x0000000e28287c11 */ /* 0x000fe2000f8e20ff */
[----:B------:R-:W-:Y:S01]  /*2d50*/  FADD R45, R11, R10 ;  /* 0x0000000a0b2d7221 */ /* 0x000fe20000000000 */
[----:B------:R-:W-:Y:S01]  /*2d60*/  ISETP.GE.U32.AND P1, PT, R26, 0x7f800000, PT ;  /* 0x7f8000001a00780c */ /* 0x000fe20003f26070 */
[----:B------:R-:W-:Y:S01]  /*2d70*/  UIMAD.WIDE UR6, UR6, 0x2, URZ ;  /* 0x00000002060678a5 */ /* 0x000fe2000f8e023f */
[----:B------:R-:W-:Y:S02]  /*2d80*/  LEA R13, R12, R3, 0x1 ;  /* 0x000000030c0d7211 */ /* 0x000fe400078e08ff */
[----:B------:R-:W-:-:S02]  /*2d90*/  F2FP.BF16.F32.PACK_AB R9, R69, R18 ;  /* 0x000000124509723e */ /* 0x000fc400000010ff */
[----:B------:R-:W-:Y:S02]  /*2da0*/  LEA R33, R12, R13, 0x1 ;  /* 0x0000000d0c217211 */ /* 0x000fe400078e08ff */
[----:B------:R-:W-:Y:S02]  /*2db0*/  F2FP.BF16.F32.PACK_AB R10, R70, R21 ;  /* 0x00000015460a723e */ /* 0x000fe400000010ff */
[----:B------:R-:W-:Y:S01]  /*2dc0*/  F2FP.BF16.F32.PACK_AB R11, R16, R19 ;  /* 0x00000013100b723e */ /* 0x000fe200000010ff */
[----:B------:R-:W-:Y:S01]  /*2dd0*/  IMAD R35, R12, 0x2, R33 ;  /* 0x000000020c237824 */ /* 0x000fe200078e0221 */
[----:B------:R-:W-:Y:S01]  /*2de0*/  BAR.SYNC.DEFER_BLOCKING 0x0 ;  /* 0x0000000000007b1d */ /* 0x000fe20000010000 */
[----:B0-----:R-:W-:Y:S01]  /*2df0*/  @P2 IMAD.MOV.U32 R7, RZ, RZ, 0x7f800000 ;  /* 0x7f800000ff072424 */ /* 0x001fe200078e00ff */
[C---:B------:R-:W-:Y:S01]  /*2e00*/  SHF.L.U32 R5, R15.reuse, 0x1, RZ ;  /* 0x000000010f057819 */ /* 0x040fe200000006ff */
[----:B------:R-:W-:Y:S01]  /*2e10*/  IMAD.HI R16, R15, 0x2, RZ ;  /* 0x000000020f107827 */ /* 0x000fe200078e02ff */
[----:B------:R-:W-:-:S03]  /*2e20*/  @P1 MOV R8, 0x7f800000 ;  /* 0x7f80000000081802 */ /* 0x000fc60000000f00 */
[----:B------:R-:W-:Y:S01]  /*2e30*/  @P2 FFMA.FTZ R45, R28, R7, +INF ;  /* 0x7f8000001c2d2423 */ /* 0x000fe20000010007 */
[----:B-1----:R-:W-:Y:S01]  /*2e40*/  IADD3 R42, P2, P3, R5, UR4, R50 ;  /* 0x00000004052a7c10 */ /* 0x002fe2000fb5e032 */
[----:B------:R-:W-:Y:S01]  /*2e50*/  ULDC UR4, c[0x0][0x27c] ;  /* 0x00009f0000047ab9 */ /* 0x000fe20000000800 */
[----:B------:R-:W-:Y:S01]  /*2e60*/  LEA R23, R12, R35, 0x1 ;  /* 0x000000230c177211 */ /* 0x000fe200078e08ff */
[----:B------:R-:W-:Y:S01]  /*2e70*/  @P1 FFMA.FTZ R44, R26, R8, +INF ;  /* 0x7f8000001a2c1423 */ /* 0x000fe20000010008 */
[----:B------:R-:W-:Y:S01]  /*2e80*/  F2FP.BF16.F32.PACK_AB R8, R17, R20 ;  /* 0x000000141108723e */ /* 0x000fe200000010ff */
[----:B------:R-:W-:Y:S01]  /*2e90*/  UIMAD UR5, UR5, UR4, URZ ;  /* 0x00000004050572a4 */ /* 0x000fe2000f8e023f */
[----:B------:R-:W-:Y:S02]  /*2ea0*/  LEA R25, R12, R23, 0x1 ;  /* 0x000000170c197211 */ /* 0x000fe400078e08ff */
[----:B------:R-:W-:Y:S01]  /*2eb0*/  IADD3.X R48, R16, UR7, R51, P2, P3 ;  /* 0x0000000710307c10 */ /* 0x000fe200097e6433 */
[----:B------:R-:W-:Y:S01]  /*2ec0*/  USHF.L.U32 UR6, UR5, 0x2, URZ ;  /* 0x0000000205067899 */ /* 0x000fe2000800063f */
[-C--:B------:R-:W-:Y:S01]  /*2ed0*/  LEA R16, P6, R3, R42.reuse, 0x1 ;  /* 0x0000002a03107211 */ /* 0x080fe200078c08ff */
[----:B------:R-:W-:Y:S01]  /*2ee0*/  IMAD R27, R12, 0x2, R25 ;  /* 0x000000020c1b7824 */ /* 0x000fe200078e0219 */
[----:B------:R-:W-:Y:S01]  /*2ef0*/  LEA R18, P2, R33, R42, 0x1 ;  /* 0x0000002a21127211 */ /* 0x000fe200078408ff */
[----:B------:R-:W-:Y:S01]  /*2f00*/  UIMAD.WIDE UR4, UR5, 0x4, URZ ;  /* 0x00000004050478a5 */ /* 0x000fe2000f8e023f */
[----:B------:R-:W-:-:S02]  /*2f10*/  LEA.HI.X.SX32 R17, R3, R48, 0x1, P6 ;  /* 0x0000003003117211 */ /* 0x000fc400030f0eff */
[C---:B------:R-:W-:Y:S01]  /*2f20*/  LEA R29, R12.reuse, R27, 0x1 ;  /* 0x0000001b0c1d7211 */ /* 0x040fe200078e08ff */
[----:B------:R-:W0:Y:S01]  /*2f30*/  LDS.128 R4, [R40] ;  /* 0x0000000028047984 */ /* 0x000e220000000c00 */
[-C--:B------:R-:W-:Y:S02]  /*2f40*/  LEA R20, P4, R35, R42.reuse, 0x1 ;  /* 0x0000002a23147211 */ /* 0x080fe400078808ff */
[C---:B------:R-:W-:Y:S01]  /*2f50*/  LEA R31, R12.reuse, R29, 0x1 ;  /* 0x0000001d0c1f7211 */ /* 0x040fe200078e08ff */
[----:B------:R-:W-:Y:S01]  /*2f60*/  BAR.SYNC.DEFER_BLOCKING 0x0 ;  /* 0x0000000000007b1d */ /* 0x000fe20000010000 */
[-C--:B------:R-:W-:Y:S02]  /*2f70*/  LEA R22, P3, R23, R42.reuse, 0x1 ;  /* 0x0000002a17167211 */ /* 0x080fe400078608ff */
[----:B------:R-:W-:Y:S01]  /*2f80*/  LEA R24, P6, R25, R42, 0x1 ;  /* 0x0000002a19187211 */ /* 0x000fe200078c08ff */
[----:B------:R-:W-:Y:S01]  /*2f90*/  IMAD R37, R12, 0x2, R31 ;  /* 0x000000020c257824 */ /* 0x000fe200078e021f */
[----:B------:R-:W-:-:S02]  /*2fa0*/  LEA.HI.X.SX32 R19, R33, R48, 0x1, P2 ;  /* 0x0000003021137211 */ /* 0x000fc400010f0eff */
[----:B------:R-:W-:Y:S02]  /*2fb0*/  FSETP.NEU.AND P0, PT, R26, RZ, PT ;  /* 0x000000ff1a00720b */ /* 0x000fe40003f0d000 */
[----:B------:R-:W-:Y:S02]  /*2fc0*/  LEA R39, R12, R37, 0x1 ;  /* 0x000000250c277211 */ /* 0x000fe400078e08ff */
[----:B------:R-:W-:Y:S02]  /*2fd0*/  FSETP.NEU.AND P1, PT, R28, RZ, PT ;  /* 0x000000ff1c00720b */ /* 0x000fe40003f2d000 */
[C---:B------:R-:W-:Y:S02]  /*2fe0*/  LEA R41, R12.reuse, R39, 0x1 ;  /* 0x000000270c297211 */ /* 0x040fe400078e08ff */
[----:B------:R-:W-:Y:S02]  /*2ff0*/  LEA R26, P2, R29, R42, 0x1 ;  /* 0x0000002a1d1a7211 */ /* 0x000fe400078408ff */
[----:B------:R-:W-:Y:S01]  /*3000*/  LEA.HI.X.SX32 R21, R35, R48, 0x1, P4 ;  /* 0x0000003023157211 */ /* 0x000fe200020f0eff */
[----:B------:R-:W-:Y:S01]  /*3010*/  IMAD R43, R12, 0x2, R41 ;  /* 0x000000020c2b7824 */ /* 0x000fe200078e0229 */
[----:B------:R-:W-:-:S02]  /*3020*/  LEA R28, P4, R31, R42, 0x1 ;  /* 0x0000002a1f1c7211 */ /* 0x000fc400078808ff */
[----:B------:R-:W-:Y:S02]  /*3030*/  LEA.HI.X.SX32 R23, R23, R48, 0x1, P3 ;  /* 0x0000003017177211 */ /* 0x000fe400018f0eff */
[C---:B------:R-:W-:Y:S01]  /*3040*/  LEA R47, R12.reuse, R43, 0x1 ;  /* 0x0000002b0c2f7211 */ /* 0x040fe200078e08ff */
[----:B------:R1:W-:Y:S01]  /*3050*/  STSM.16.M88.4 [R14], R8 ;  /* 0x000000080e007844 */ /* 0x0003e20000000200 */
[----:B------:R-:W-:Y:S02]  /*3060*/  BAR.SYNC.DEFER_BLOCKING 0x0 ;  /* 0x0000000000007b1d */ /* 0x000fe40000010000 */
[C---:B------:R-:W-:Y:S02]  /*3070*/  LEA R49, R12.reuse, R47, 0x1 ;  /* 0x0000002f0c317211 */ /* 0x040fe400078e08ff */
[----:B------:R-:W-:Y:S02]  /*3080*/  LEA R30, P3, R37, R42, 0x1 ;  /* 0x0000002a251e7211 */ /* 0x000fe400078608ff */
[----:B------:R-:W-:Y:S01]  /*3090*/  LEA.HI.X.SX32 R25, R25, R48, 0x1, P6 ;  /* 0x0000003019197211 */ /* 0x000fe200030f0eff */
[----:B------:R-:W-:Y:S01]  /*30a0*/  IMAD R46, R12, 0x2, R49 ;  /* 0x000000020c2e7824 */ /* 0x000fe200078e0231 */
[----:B------:R-:W-:-:S02]  /*30b0*/  LEA R12, P5, R13, R42, 0x1 ;  /* 0x0000002a0d0c7211 */ /* 0x000fc400078a08ff */
[----:B0-----:R-:W-:Y:S02]  /*30c0*/  PRMT R3, R4, 0x7632, R3 ;  /* 0x0000763204037816 */ /* 0x001fe40000000003 */
[----:B------:R-:W-:Y:S02]  /*30d0*/  LEA.HI.X.SX32 R13, R13, R48, 0x1, P5 ;  /* 0x000000300d0d7211 */ /* 0x000fe400028f0eff */
[-C--:B-1----:R-:W-:Y:S02]  /*30e0*/  LEA R14, P5, R27, R42.reuse, 0x1 ;  /* 0x0000002a1b0e7211 */ /* 0x082fe400078a08ff */
[----:B------:R-:W-:Y:S02]  /*30f0*/  LEA R32, P6, R39, R42, 0x1 ;  /* 0x0000002a27207211 */ /* 0x000fe400078c08ff */
[----:B------:R-:W-:Y:S02]  /*3100*/  LEA.HI.X.SX32 R15, R27, R48, 0x1, P5 ;  /* 0x000000301b0f7211 */ /* 0x000fe400028f0eff */
[----:B------:R-:W-:-:S02]  /*3110*/  LEA R34, P5, R41, R42, 0x1 ;  /* 0x0000002a29227211 */ /* 0x000fc400078a08ff */
[----:B------:R-:W-:Y:S02]  /*3120*/  LEA.HI.X.SX32 R27, R29, R48, 0x1, P2 ;  /* 0x000000301d1b7211 */ /* 0x000fe400010f0eff */
[----:B------:R-:W-:Y:S01]  /*3130*/  LEA R36, P2, R43, R42, 0x1 ;  /* 0x0000002a2b247211 */ /* 0x000fe200078408ff */
[----:B------:R0:W1:Y:S01]  /*3140*/  LDS.128 R8, [R40] ;  /* 0x0000000028087984 */ /* 0x0000620000000c00 */
[----:B------:R-:W-:Y:S02]  /*3150*/  LEA.HI.X.SX32 R29, R31, R48, 0x1, P4 ;  /* 0x000000301f1d7211 */ /* 0x000fe400020f0eff */
[----:B------:R-:W-:Y:S01]  /*3160*/  LEA R38, P4, R47, R42, 0x1 ;  /* 0x0000002a2f267211 */ /* 0x000fe200078808ff */
[----:B------:R2:W-:Y:S01]  /*3170*/  STG.E.U16 desc[UR16][R16.64], R4 ;  /* 0x0000000410007986 */ /* 0x0005e2000c101510 */
[-C--:B------:R-:W-:Y:S02]  /*3180*/  LEA.HI.X.SX32 R31, R37, R48.reuse, 0x1, P3 ;  /* 0x00000030251f7211 */ /* 0x080fe400018f0eff */
[----:B------:R-:W-:Y:S01]  /*3190*/  LEA.HI.X.SX32 R33, R39, R48, 0x1, P6 ;  /* 0x0000003027217211 */ /* 0x000fe200030f0eff */
[----:B------:R3:W-:Y:S01]  /*31a0*/  STG.E.U16 desc[UR16][R12.64], R5 ;  /* 0x000000050c007986 */ /* 0x0007e2000c101510 */
[----:B0-----:R-:W-:-:S02]  /*31b0*/  LEA R40, P3, R49, R42, 0x1 ;  /* 0x0000002a31287211 */ /* 0x001fc400078608ff */
[----:B------:R-:W-:Y:S01]  /*31c0*/  LEA R42, P6, R46, R42, 0x1 ;  /* 0x0000002a2e2a7211 */ /* 0x000fe200078c08ff */
[----:B------:R0:W-:Y:S01]  /*31d0*/  STG.E.U16 desc[UR16][R18.64], R6 ;  /* 0x0000000612007986 */ /* 0x0001e2000c101510 */
[-C--:B------:R-:W-:Y:S02]  /*31e0*/  LEA.HI.X.SX32 R35, R41, R48.reuse, 0x1, P5 ;  /* 0x0000003029237211 */ /* 0x080fe400028f0eff */
[-C--:B------:R-:W-:Y:S01]  /*31f0*/  LEA.HI.X.SX32 R37, R43, R48.reuse, 0x1, P2 ;  /* 0x000000302b257211 */ /* 0x080fe200010f0eff */
[----:B------:R4:W-:Y:S01]  /*3200*/  STG.E.U16 desc[UR16][R20.64], R7 ;  /* 0x0000000714007986 */ /* 0x0009e2000c101510 */
[----:B--2---:R-:W-:Y:S02]  /*3210*/  PRMT R17, R6, 0x7632, R17 ;  /* 0x0000763206117816 */ /* 0x004fe40000000011 */
[----:B------:R-:W-:Y:S01]  /*3220*/  LEA.HI.X.SX32 R39, R47, R48, 0x1, P4 ;  /* 0x000000302f277211 */ /* 0x000fe200020f0eff */
[----:B------:R-:W-:Y:S01]  /*3230*/  STG.E.U16 desc[UR16][R22.64], R3 ;  /* 0x0000000316007986 */ /* 0x000fe2000c101510 */
[----:B---3--:R-:W-:-:S02]  /*3240*/  PRMT R13, R5, 0x7632, R13 ;  /* 0x00007632050d7816 */ /* 0x008fc4000000000d */
[-C--:B------:R-:W-:Y:S02]  /*3250*/  LEA.HI.X.SX32 R41, R49, R48.reuse, 0x1, P3 ;  /* 0x0000003031297211 */ /* 0x080fe400018f0eff */
[----:B0-----:R-:W-:Y:S01]  /*3260*/  PRMT R19, R7, 0x7632, R19 ;  /* 0x0000763207137816 */ /* 0x001fe20000000013 */
[----:B------:R-:W-:Y:S01]  /*3270*/  STG.E.U16 desc[UR16][R24.64], R13 ;  /* 0x0000000d18007986 */ /* 0x000fe2000c101510 */
[----:B------:R-:W-:Y:S01]  /*3280*/  LEA.HI.X.SX32 R43, R46, R48, 0x1, P6 ;  /* 0x000000302e2b7211 */ /* 0x000fe200030f0eff */
[----:B----4-:R-:W0:Y:S01]  /*3290*/  LDC.64 R6, c[0x0][0x230] ;  /* 0x00008c00ff067b82 */ /* 0x010e220000000a00 */
[----:B------:R-:W-:Y:S01]  /*32a0*/  LOP3.LUT P2, RZ, R0, 0x80, RZ, 0xc0, !PT ;  /* 0x0000008000ff7812 */ /* 0x000fe2000784c0ff */
[----:B------:R-:W-:Y:S01]  /*32b0*/  STG.E.U16 desc[UR16][R14.64], R17 ;  /* 0x000000110e007986 */ /* 0x000fe2000c101510 */
[----:B------:R-:W-:Y:S02]  /*32c0*/  FSEL R44, R44, -INF , P0 ;  /* 0xff8000002c2c7808 */ /* 0x000fe40000000000 */
[----:B------:R-:W-:Y:S01]  /*32d0*/  FSEL R45, R45, -INF , P1 ;  /* 0xff8000002d2d7808 */ /* 0x000fe20000800000 */
[----:B------:R-:W-:Y:S01]  /*32e0*/  STG.E.U16 desc[UR16][R26.64], R19 ;  /* 0x000000131a007986 */ /* 0x000fe2000c101510 */
[----:B------:R-:W-:Y:S01]  /*32f0*/  SHF.L.U32 R0, R0, 0x1, RZ ;  /* 0x0000000100007819 */ /* 0x000fe200000006ff */
[----:B------:R-:W-:-:S02]  /*3300*/  FFMA R44, R44, 0.69314718246459960938, R95 ;  /* 0x3f3172182c2c7823 */ /* 0x000fc4000000005f */
[----:B------:R-:W-:Y:S01]  /*3310*/  FFMA R45, R45, 0.69314718246459960938, R52 ;  /* 0x3f3172182d2d7823 */ /* 0x000fe20000000034 */
[----:B------:R-:W-:Y:S01]  /*3320*/  LOP3.LUT R0, R0, 0x1f8, RZ, 0xc0, !PT ;  /* 0x000001f800007812 */ /* 0x000fe200078ec0ff */
[----:B-1----:R-:W-:Y:S01]  /*3330*/  STG.E.U16 desc[UR16][R28.64], R8 ;  /* 0x000000081c007986 */ /* 0x002fe2000c101510 */
[----:B------:R-:W-:Y:S02]  /*3340*/  PRMT R18, R8, 0x7632, R18 ;  /* 0x0000763208127816 */ /* 0x000fe40000000012 */
[----:B------:R-:W-:Y:S01]  /*3350*/  PRMT R4, R9, 0x7632, R4 ;  /* 0x0000763209047816 */ /* 0x000fe20000000004 */
[----:B------:R-:W-:Y:S01]  /*3360*/  STG.E.U16 desc[UR16][R30.64], R9 ;  /* 0x000000091e007986 */ /* 0x000fe2000c101510 */
[----:B------:R-:W-:Y:S02]  /*3370*/  PRMT R5, R10, 0x7632, R5 ;  /* 0x000076320a057816 */ /* 0x000fe40000000005 */
[----:B------:R-:W-:Y:S01]  /*3380*/  PRMT R21, R11, 0x7632, R21 ;  /* 0x000076320b157816 */ /* 0x000fe20000000015 */
[----:B------:R-:W-:Y:S04]  /*3390*/  STG.E.U16 desc[UR16][R32.64], R10 ;  /* 0x0000000a20007986 */ /* 0x000fe8000c101510 */
[----:B------:R-:W-:Y:S04]  /*33a0*/  STG.E.U16 desc[UR16][R34.64], R11 ;  /* 0x0000000b22007986 */ /* 0x000fe8000c101510 */
[----:B------:R-:W-:Y:S04]  /*33b0*/  STG.E.U16 desc[UR16][R36.64], R18 ;  /* 0x0000001224007986 */ /* 0x000fe8000c101510 */
[----:B------:R-:W-:Y:S04]  /*33c0*/  STG.E.U16 desc[UR16][R38.64], R4 ;  /* 0x0000000426007986 */ /* 0x000fe8000c101510 */
[----:B------:R1:W-:Y:S04]  /*33d0*/  STG.E.U16 desc[UR16][R40.64], R5 ;  /* 0x0000000528007986 */ /* 0x0003e8000c101510 */
[----:B------:R2:W-:Y:S01]  /*33e0*/  STG.E.U16 desc[UR16][R42.64], R21 ;  /* 0x000000152a007986 */ /* 0x0005e2000c101510 */
[----:B------:R-:W-:Y:S01]  /*33f0*/  BAR.SYNC.DEFER_BLOCKING 0x0 ;  /* 0x0000000000007b1d */ /* 0x000fe20000010000 */
[C---:B-1----:R-:W-:Y:S01]  /*3400*/  SHF.L.U32 R5, R86.reuse, 0x2, RZ ;  /* 0x0000000256057819 */ /* 0x042fe200000006ff */
[----:B------:R-:W-:-:S03]  /*3410*/  IMAD.HI R86, R86, 0x4, RZ ;  /* 0x0000000456567827 */ /* 0x000fc600078e02ff */
[----:B0-----:R-:W-:-:S04]  /*3420*/  IADD3 R4, P0, P1, R5, UR6, R6 ;  /* 0x0000000605047c10 */ /* 0x001fc8000f91e006 */
[----:B------:R-:W-:Y:S01]  /*3430*/  IADD3.X R5, R86, UR5, R7, P0, P1 ;  /* 0x0000000556057c10 */ /* 0x000fe200087e2407 */
[----:B------:R2:W-:Y:S01]  /*3440*/  STS.64 [R0+UR14], R44 ;  /* 0x0000002c00007988 */ /* 0x0005e20008000a0e */
[----:B------:R-:W-:Y:S06]  /*3450*/  BAR.SYNC.DEFER_BLOCKING 0x0 ;  /* 0x0000000000007b1d */ /* 0x000fec0000010000 */
[----:B------:R-:W-:Y:S05]  /*3460*/  @P2 EXIT ;  /* 0x000000000000294d */ /* 0x000fea0003800000 */
[----:B------:R-:W0:Y:S04]  /*3470*/  LDS R3, [R2] ;  /* 0x0000000002037984 */ /* 0x000e280000000800 */
[----:B0-----:R-:W-:Y:S01]  /*3480*/  STG.E desc[UR16][R4.64], R3 ;  /* 0x0000000304007986 */ /* 0x001fe2000c101910 */
[----:B------:R-:W-:Y:S05]  /*3490*/  EXIT ;  /* 0x000000000000794d */ /* 0x000fea0003800000 */
.L_x_2:
[----:B------:R-:W-:-:S00]  /*34a0*/  BRA `(.L_x_2) ;  /* 0xfffffffc00fc7947 */ /* 0x000fc0000383ffff */
[----:B------:R-:W-:-:S00]  /*34b0*/  NOP ;  /* 0x0000000000007918 */ /* 0x000fc00000000000 */
        /* <DEDUP_REMOVED lines=12> */
.L_x_3:


//--------------------- .nv.global.init           --------------------------
	.section	.nv.global.init,"aw",@progbits
.nv.global.init:
	.type		_$_str,@object
	.size		_$_str,(.L_0 - _$_str)
_$_str:
        /*0000*/ 	.byte	0x5f, 0x5f, 0x43, 0x55, 0x44, 0x41, 0x5f, 0x46, 0x54, 0x5a, 0x00
.L_0:


//--------------------- .nv.shared.attn_fwd       --------------------------
	.section	.nv.shared.attn_fwd,"aw",@nobits
	.sectionflags	@""
	.align	16
	.zero		1024


//--------------------- .nv.shared.reserved.0     --------------------------
	.section	.nv.shared.reserved.0,"aw",@nobits
	.weak		__nv_reservedSMEM_offset_0_alias
	.size		__nv_reservedSMEM_offset_0_alias, 0, 0
	.other		__nv_reservedSMEM_offset_0_alias,@"STO_CUDA_RESERVED_SHARED STV_DEFAULT"
__nv_reservedSMEM_offset_0_alias:
	.zero		0


//--------------------- .nv.constant0.attn_fwd    --------------------------
	.section	.nv.constant0.attn_fwd,"a",@progbits
	.sectionflags	@""
	.align	4
.nv.constant0.attn_fwd:
	.zero		664


//--------------------- SYMBOLS --------------------------

	.type		.nv.reservedSmem.offset0,@object
	.size		.nv.reservedSmem.offset0,0x4
